	.target	sm_100a

	.elftype	@"ET_EXEC"


//--------------------- .note.nv.tkinfo           --------------------------
	.section	.note.nv.tkinfo,"",@"SHT_NOTE"
	.sectionflags	@"SHF_NOTE_NV_TKINFO"
	.tkinfo
        /*0018*/ 	.word	0x00000002
        /*0030*/ 	.string	""
        /*0030*/ 	.string	"ptxas"
        /*0030*/ 	.string	"Cuda compilation tools, release 13.0, V13.0.88"
        /*0030*/ 	.string	"Build cuda_13.0.r13.0/compiler.36424714_0"
        /*0030*/ 	.string	"-arch sm_100a -m 64 "



//--------------------- .note.nv.cuinfo           --------------------------
	.section	.note.nv.cuinfo,"",@"SHT_NOTE"
	.sectionflags	@"SHF_NOTE_NV_CUINFO"
        /*0018*/ 	.short	0x0002
        /*001a*/ 	.short	0x0064
        /*001c*/ 	.short	0x0082
	.zero		2


//--------------------- .nv.info                  --------------------------
	.section	.nv.info,"",@"SHT_CUDA_INFO"
	.align	4


	//----- nvinfo : EIATTR_REGCOUNT
	.align		4
        /*0000*/ 	.byte	0x04, 0x2f
        /*0002*/ 	.short	(.L_19 - .L_18)
	.align		4
.L_18:
        /*0004*/ 	.word	index@(_ZN7cutlass13device_kernelINS_4gemm6kernel13GemmUniversalIN4cute5tupleIJiiiiEEENS1_10collective13CollectiveMmaINS1_35MainloopSm100TmaUmmaWarpSpecializedILi45ELi2ELi4ENS5_IJNS4_1CILi2EEENSA_ILi1EEESC_EEEEENS5_IJNSA_ILi64EEENSA_ILi80EEENSA_ILi16EEEEEENS_10bfloat16_tENS5_IJlSC_lEEESJ_SK_NS4_8TiledMMAINS4_8MMA_AtomIJNS4_20SM100_MMA_F16BF16_SSISJ_SJ_fLi64ELi80ELNS4_4UMMA5MajorE0ELSP_0ELNSO_7ScaleInE0ELSQ_0EEEEEENS4_6LayoutINS5_IJSC_SC_SC_EEENS5_IJNSA_ILi0EEESV_SV_EEEEENS5_IJNS4_10UnderscoreESY_SY_EEEEENS4_13SM90_TMA_LOADENS4_14ComposedLayoutINS4_7SwizzleILi1ELi4ELi3EEENS4_18smem_ptr_flag_bitsILi16EEENST_INS5_IJNSA_ILi8EEESH_EEENS5_IJSH_SC_EEEEEEEvNS4_8identityENS4_23SM90_TMA_LOAD_MULTICASTES1B_vS1C_EENS_8epilogue10collective18CollectiveEpilogueINS1F_23Sm100TmaWarpSpecializedILi2ELi1ELi40ELb1ELb0EEEJSI_NS5_IJNST_ISF_SC_EENST_ISG_SC_EEEEESJ_SK_SJ_SK_NS1F_6fusion15FusionCallbacksIS1J_NS1N_17LinearCombinationISJ_fSJ_fLNS_15FloatRoundStyleE2EEESI_S1M_JEEENS4_5SM1004TMEM4LOAD26SM100_TMEM_LOAD_16dp256b2xES11_S1B_NS4_17SM75_U32x4_LDSM_NENS4_14SM90_TMA_STOREES1B_NS4_17SM90_U32x4_STSM_NENS4_39AutoVectorizingCopyWithAssumedAlignmentILi128EEEEEEvvEEEEvNT_6ParamsE)
        /*0008*/ 	.word	0x0000006c


	//----- nvinfo : EIATTR_FRAME_SIZE
	.align		4
.L_19:
        /*000c*/ 	.byte	0x04, 0x11
        /*000e*/ 	.short	(.L_21 - .L_20)
	.align		4
.L_20:
        /*0010*/ 	.word	index@($__internal_2_$__cuda_sm10x_tcgen05_guardrail_trap_unallocated_columns_being_dealloced)
        /*0014*/ 	.word	0x00000000


	//----- nvinfo : EIATTR_FRAME_SIZE
	.align		4
.L_21:
        /*0018*/ 	.byte	0x04, 0x11
        /*001a*/ 	.short	(.L_23 - .L_22)
	.align		4
.L_22:
        /*001c*/ 	.word	index@($__internal_1_$__cuda_sm10x_tcgen05_guardrail_trap_phase_invalid_during_alloc)
        /*0020*/ 	.word	0x00000000


	//----- nvinfo : EIATTR_FRAME_SIZE
	.align		4
.L_23:
        /*0024*/ 	.byte	0x04, 0x11
        /*0026*/ 	.short	(.L_25 - .L_24)
	.align		4
.L_24:
        /*0028*/ 	.word	index@($__internal_0_$__cuda_sm10x_tcgen05_guardrail_trap_col_being_dealloced_not_returned_by_alloc)
        /*002c*/ 	.word	0x00000000


	//----- nvinfo : EIATTR_FRAME_SIZE
	.align		4
.L_25:
        /*0030*/ 	.byte	0x04, 0x11
        /*0032*/ 	.short	(.L_27 - .L_26)
	.align		4
.L_26:
        /*0034*/ 	.word	index@(_ZN7cutlass13device_kernelINS_4gemm6kernel13GemmUniversalIN4cute5tupleIJiiiiEEENS1_10collective13CollectiveMmaINS1_35MainloopSm100TmaUmmaWarpSpecializedILi45ELi2ELi4ENS5_IJNS4_1CILi2EEENSA_ILi1EEESC_EEEEENS5_IJNSA_ILi64EEENSA_ILi80EEENSA_ILi16EEEEEENS_10bfloat16_tENS5_IJlSC_lEEESJ_SK_NS4_8TiledMMAINS4_8MMA_AtomIJNS4_20SM100_MMA_F16BF16_SSISJ_SJ_fLi64ELi80ELNS4_4UMMA5MajorE0ELSP_0ELNSO_7ScaleInE0ELSQ_0EEEEEENS4_6LayoutINS5_IJSC_SC_SC_EEENS5_IJNSA_ILi0EEESV_SV_EEEEENS5_IJNS4_10UnderscoreESY_SY_EEEEENS4_13SM90_TMA_LOADENS4_14ComposedLayoutINS4_7SwizzleILi1ELi4ELi3EEENS4_18smem_ptr_flag_bitsILi16EEENST_INS5_IJNSA_ILi8EEESH_EEENS5_IJSH_SC_EEEEEEEvNS4_8identityENS4_23SM90_TMA_LOAD_MULTICASTES1B_vS1C_EENS_8epilogue10collective18CollectiveEpilogueINS1F_23Sm100TmaWarpSpecializedILi2ELi1ELi40ELb1ELb0EEEJSI_NS5_IJNST_ISF_SC_EENST_ISG_SC_EEEEESJ_SK_SJ_SK_NS1F_6fusion15FusionCallbacksIS1J_NS1N_17LinearCombinationISJ_fSJ_fLNS_15FloatRoundStyleE2EEESI_S1M_JEEENS4_5SM1004TMEM4LOAD26SM100_TMEM_LOAD_16dp256b2xES11_S1B_NS4_17SM75_U32x4_LDSM_NENS4_14SM90_TMA_STOREES1B_NS4_17SM90_U32x4_STSM_NENS4_39AutoVectorizingCopyWithAssumedAlignmentILi128EEEEEEvvEEEEvNT_6ParamsE)
        /*0038*/ 	.word	0x00000000


	//----- nvinfo : EIATTR_MIN_STACK_SIZE
	.align		4
.L_27:
        /*003c*/ 	.byte	0x04, 0x12
        /*003e*/ 	.short	(.L_29 - .L_28)
	.align		4
.L_28:
        /*0040*/ 	.word	index@(_ZN7cutlass13device_kernelINS_4gemm6kernel13GemmUniversalIN4cute5tupleIJiiiiEEENS1_10collective13CollectiveMmaINS1_35MainloopSm100TmaUmmaWarpSpecializedILi45ELi2ELi4ENS5_IJNS4_1CILi2EEENSA_ILi1EEESC_EEEEENS5_IJNSA_ILi64EEENSA_ILi80EEENSA_ILi16EEEEEENS_10bfloat16_tENS5_IJlSC_lEEESJ_SK_NS4_8TiledMMAINS4_8MMA_AtomIJNS4_20SM100_MMA_F16BF16_SSISJ_SJ_fLi64ELi80ELNS4_4UMMA5MajorE0ELSP_0ELNSO_7ScaleInE0ELSQ_0EEEEEENS4_6LayoutINS5_IJSC_SC_SC_EEENS5_IJNSA_ILi0EEESV_SV_EEEEENS5_IJNS4_10UnderscoreESY_SY_EEEEENS4_13SM90_TMA_LOADENS4_14ComposedLayoutINS4_7SwizzleILi1ELi4ELi3EEENS4_18smem_ptr_flag_bitsILi16EEENST_INS5_IJNSA_ILi8EEESH_EEENS5_IJSH_SC_EEEEEEEvNS4_8identityENS4_23SM90_TMA_LOAD_MULTICASTES1B_vS1C_EENS_8epilogue10collective18CollectiveEpilogueINS1F_23Sm100TmaWarpSpecializedILi2ELi1ELi40ELb1ELb0EEEJSI_NS5_IJNST_ISF_SC_EENST_ISG_SC_EEEEESJ_SK_SJ_SK_NS1F_6fusion15FusionCallbacksIS1J_NS1N_17LinearCombinationISJ_fSJ_fLNS_15FloatRoundStyleE2EEESI_S1M_JEEENS4_5SM1004TMEM4LOAD26SM100_TMEM_LOAD_16dp256b2xES11_S1B_NS4_17SM75_U32x4_LDSM_NENS4_14SM90_TMA_STOREES1B_NS4_17SM90_U32x4_STSM_NENS4_39AutoVectorizingCopyWithAssumedAlignmentILi128EEEEEEvvEEEEvNT_6ParamsE)
        /*0044*/ 	.word	0x00000000
.L_29:


//--------------------- .nv.compat                --------------------------
	.section	.nv.compat,"",@"SHT_CUDA_COMPAT_INFO"
	.align	4
        /*0000*/ 	.byte	0x02, 0x09, 0x01, 0x00, 0x02, 0x02, 0x02, 0x00, 0x02, 0x05, 0x05, 0x00, 0x03, 0x07, 0x01, 0x01
        /*0010*/ 	.byte	0x02, 0x03, 0x01, 0x00, 0x02, 0x06, 0x01, 0x00, 0x04, 0x0b, 0x08, 0x00, 0x09, 0x00, 0x00, 0x00
        /*0020*/ 	.byte	0x00, 0x00, 0x00, 0x00


//--------------------- .nv.info._ZN7cutlass13device_kernelINS_4gemm6kernel13GemmUniversalIN4cute5tupleIJiiiiEEENS1_10collective13CollectiveMmaINS1_35MainloopSm100TmaUmmaWarpSpecializedILi45ELi2ELi4ENS5_IJNS4_1CILi2EEENSA_ILi1EEESC_EEEEENS5_IJNSA_ILi64EEENSA_ILi80EEENSA_ILi16EEEEEENS_10bfloat16_tENS5_IJlSC_lEEESJ_SK_NS4_8TiledMMAINS4_8MMA_AtomIJNS4_20SM100_MMA_F16BF16_SSISJ_SJ_fLi64ELi80ELNS4_4UMMA5MajorE0ELSP_0ELNSO_7ScaleInE0ELSQ_0EEEEEENS4_6LayoutINS5_IJSC_SC_SC_EEENS5_IJNSA_ILi0EEESV_SV_EEEEENS5_IJNS4_10UnderscoreESY_SY_EEEEENS4_13SM90_TMA_LOADENS4_14ComposedLayoutINS4_7SwizzleILi1ELi4ELi3EEENS4_18smem_ptr_flag_bitsILi16EEENST_INS5_IJNSA_ILi8EEESH_EEENS5_IJSH_SC_EEEEEEEvNS4_8identityENS4_23SM90_TMA_LOAD_MULTICASTES1B_vS1C_EENS_8epilogue10collective18CollectiveEpilogueINS1F_23Sm100TmaWarpSpecializedILi2ELi1ELi40ELb1ELb0EEEJSI_NS5_IJNST_ISF_SC_EENST_ISG_SC_EEEEESJ_SK_SJ_SK_NS1F_6fusion15FusionCallbacksIS1J_NS1N_17LinearCombinationISJ_fSJ_fLNS_15FloatRoundStyleE2EEESI_S1M_JEEENS4_5SM1004TMEM4LOAD26SM100_TMEM_LOAD_16dp256b2xES11_S1B_NS4_17SM75_U32x4_LDSM_NENS4_14SM90_TMA_STOREES1B_NS4_17SM90_U32x4_STSM_NENS4_39AutoVectorizingCopyWithAssumedAlignmentILi128EEEEEEvvEEEEvNT_6ParamsE --------------------------
	.section	.nv.info._ZN7cutlass13device_kernelINS_4gemm6kernel13GemmUniversalIN4cute5tupleIJiiiiEEENS1_10collective13CollectiveMmaINS1_35MainloopSm100TmaUmmaWarpSpecializedILi45ELi2ELi4ENS5_IJNS4_1CILi2EEENSA_ILi1EEESC_EEEEENS5_IJNSA_ILi64EEENSA_ILi80EEENSA_ILi16EEEEEENS_10bfloat16_tENS5_IJlSC_lEEESJ_SK_NS4_8TiledMMAINS4_8MMA_AtomIJNS4_20SM100_MMA_F16BF16_SSISJ_SJ_fLi64ELi80ELNS4_4UMMA5MajorE0ELSP_0ELNSO_7ScaleInE0ELSQ_0EEEEEENS4_6LayoutINS5_IJSC_SC_SC_EEENS5_IJNSA_ILi0EEESV_SV_EEEEENS5_IJNS4_10UnderscoreESY_SY_EEEEENS4_13SM90_TMA_LOADENS4_14ComposedLayoutINS4_7SwizzleILi1ELi4ELi3EEENS4_18smem_ptr_flag_bitsILi16EEENST_INS5_IJNSA_ILi8EEESH_EEENS5_IJSH_SC_EEEEEEEvNS4_8identityENS4_23SM90_TMA_LOAD_MULTICASTES1B_vS1C_EENS_8epilogue10collective18CollectiveEpilogueINS1F_23Sm100TmaWarpSpecializedILi2ELi1ELi40ELb1ELb0EEEJSI_NS5_IJNST_ISF_SC_EENST_ISG_SC_EEEEESJ_SK_SJ_SK_NS1F_6fusion15FusionCallbacksIS1J_NS1N_17LinearCombinationISJ_fSJ_fLNS_15FloatRoundStyleE2EEESI_S1M_JEEENS4_5SM1004TMEM4LOAD26SM100_TMEM_LOAD_16dp256b2xES11_S1B_NS4_17SM75_U32x4_LDSM_NENS4_14SM90_TMA_STOREES1B_NS4_17SM90_U32x4_STSM_NENS4_39AutoVectorizingCopyWithAssumedAlignmentILi128EEEEEEvvEEEEvNT_6ParamsE,"",@"SHT_CUDA_INFO"
	.sectionflags	@""
	.align	4


	//----- nvinfo : EIATTR_CUDA_API_VERSION
	.align		4
        /*0000*/ 	.byte	0x04, 0x37
        /*0002*/ 	.short	(.L_31 - .L_30)
.L_30:
        /*0004*/ 	.word	0x00000082


	//----- nvinfo : EIATTR_KPARAM_INFO
	.align		4
.L_31:
        /*0008*/ 	.byte	0x04, 0x17
        /*000a*/ 	.short	(.L_33 - .L_32)
.L_32:
        /*000c*/ 	.word	0x00000000
        /*0010*/ 	.short	0x0000
        /*0012*/ 	.short	0x0000
        /*0014*/ 	.byte	0x00, 0xf0, 0x01, 0x20


	//----- nvinfo : EIATTR_AT_ENTRY_FRAGMENTS
	.align		4
.L_33:
        /*0018*/ 	.byte	0x04, 0x4f
        /*001a*/ 	.short	(.L_35 - .L_34)


	//   ....[0]....
.L_34:
        /*001c*/ 	.word	0x00000006


	//----- nvinfo : EIATTR_RESERVED_SMEM_USED
	.align		4
.L_35:
        /*0020*/ 	.byte	0x01, 0x41
	.zero		2


	//----- nvinfo : EIATTR_SPARSE_MMA_MASK
	.align		4
        /*0024*/ 	.byte	0x03, 0x50
        /*0026*/ 	.short	0x0000


	//----- nvinfo : EIATTR_TCGEN05_1CTA_USED
	.align		4
        /*0028*/ 	.byte	0x01, 0x51
	.zero		2


	//----- nvinfo : EIATTR_MAXREG_COUNT
	.align		4
        /*002c*/ 	.byte	0x03, 0x1b
        /*002e*/ 	.short	0x00ff


	//----- nvinfo : EIATTR_NUM_BARRIERS
	.align		4
        /*0030*/ 	.byte	0x02, 0x4c
        /*0032*/ 	.byte	0x07
	.zero		1


	//----- nvinfo : EIATTR_EXTERNS
	.align		4
        /*0034*/ 	.byte	0x04, 0x0f
        /*0036*/ 	.short	(.L_37 - .L_36)


	//   ....[0]....
	.align		4
.L_36:
        /*0038*/ 	.word	index@(__assertfail)


	//----- nvinfo : EIATTR_MERCURY_ISA_VERSION
	.align		4
.L_37:
        /*003c*/ 	.byte	0x03, 0x5f
        /*003e*/ 	.short	0x0101


	//----- nvinfo : EIATTR_INT_WARP_WIDE_INSTR_OFFSETS
	.align		4
        /*0040*/ 	.byte	0x04, 0x31
        /*0042*/ 	.short	(.L_39 - .L_38)


	//   ....[0]....
.L_38:
        /*0044*/ 	.word	0x00005750


	//   ....[1]....
        /*0048*/ 	.word	0x00005780


	//   ....[2]....
        /*004c*/ 	.word	0x000057a0


	//   ....[3]....
        /*0050*/ 	.word	0x000063b0


	//   ....[4]....
        /*0054*/ 	.word	0x000063c0


	//   ....[5]....
        /*0058*/ 	.word	0x00006580


	//   ....[6]....
        /*005c*/ 	.word	0x000065a0


	//   ....[7]....
        /*0060*/ 	.word	0x00006600


	//   ....[8]....
        /*0064*/ 	.word	0x00006660


	//----- nvinfo : EIATTR_COOP_GROUP_MASK_REGIDS
	.align		4
.L_39:
        /*0068*/ 	.byte	0x04, 0x29
        /*006a*/ 	.short	(.L_41 - .L_40)


	//   ....[0]....
.L_40:
        /*006c*/ 	.word	0xffffffff


	//   ....[1]....
        /*0070*/ 	.word	0xffffffff


	//   ....[2]....
        /*0074*/ 	.word	0xffffffff


	//   ....[3]....
        /*0078*/ 	.word	0xffffffff


	//   ....[4]....
        /*007c*/ 	.word	0xffffffff


	//   ....[5]....
        /*0080*/ 	.word	0xffffffff


	//   ....[6]....
        /*0084*/ 	.word	0xffffffff


	//   ....[7]....
        /*0088*/ 	.word	0xffffffff


	//   ....[8]....
        /*008c*/ 	.word	0xffffffff


	//   ....[9]....
        /*0090*/ 	.word	0xffffffff


	//   ....[10]....
        /*0094*/ 	.word	0xffffffff


	//   ....[11]....
        /*0098*/ 	.word	0xffffffff


	//   ....[12]....
        /*009c*/ 	.word	0xffffffff


	//   ....[13]....
        /*00a0*/ 	.word	0xffffffff


	//----- nvinfo : EIATTR_COOP_GROUP_INSTR_OFFSETS
	.align		4
.L_41:
        /*00a4*/ 	.byte	0x04, 0x28
        /*00a6*/ 	.short	(.L_43 - .L_42)


	//   ....[0]....
.L_42:
        /*00a8*/ 	.word	0x00000080


	//   ....[1]....
        /*00ac*/ 	.word	0x000004e0


	//   ....[2]....
        /*00b0*/ 	.word	0x00000bc0


	//   ....[3]....
        /*00b4*/ 	.word	0x00000d20


	//   ....[4]....
        /*00b8*/ 	.word	0x00000e20


	//   ....[5]....
        /*00bc*/ 	.word	0x00000f90


	//   ....[6]....
        /*00c0*/ 	.word	0x00001130


	//   ....[7]....
        /*00c4*/ 	.word	0x000012f0


	//   ....[8]....
        /*00c8*/ 	.word	0x000024f0


	//   ....[9]....
        /*00cc*/ 	.word	0x00004aa0


	//   ....[10]....
        /*00d0*/ 	.word	0x00004cb0


	//   ....[11]....
        /*00d4*/ 	.word	0x00004ce0


	//   ....[12]....
        /*00d8*/ 	.word	0x00005630


	//   ....[13]....
        /*00dc*/ 	.word	0x00005860


	//----- nvinfo : EIATTR_VRC_CTA_INIT_COUNT
	.align		4
.L_43:
        /*00e0*/ 	.byte	0x02, 0x4a
        /*00e2*/ 	.byte	0x80
	.zero		1


	//----- nvinfo : EIATTR_SYSCALL_OFFSETS
	.align		4
        /*00e4*/ 	.byte	0x04, 0x46
        /*00e6*/ 	.short	(.L_45 - .L_44)


	//   ....[0]....
.L_44:
        /*00e8*/ 	.word	0x000071f0


	//   ....[1]....
        /*00ec*/ 	.word	0x000072e0


	//   ....[2]....
        /*00f0*/ 	.word	0x00007b00


	//   ....[3]....
        /*00f4*/ 	.word	0x00007c70


	//   ....[4]....
        /*00f8*/ 	.word	0x00007de0


	//   ....[5]....
        /*00fc*/ 	.word	0x00007f50


	//   ....[6]....
        /*0100*/ 	.word	0x000080c0


	//----- nvinfo : EIATTR_MBARRIER_INSTR_OFFSETS
	.align		4
.L_45:
        /*0104*/ 	.byte	0x04, 0x39
        /*0106*/ 	.short	(.L_47 - .L_46)


	//   ....[0]....
.L_46:
        /*0108*/ 	.word	0x00000600
        /*010c*/ 	.word	0x000000ff
        /*0110*/ 	.word	0x00000000
        /*0114*/ 	.short	0x0100
        /*0116*/ 	.byte	0x04
	.zero		1


	//   ....[1]....
        /*0118*/ 	.word	0x00000610
        /*011c*/ 	.word	0x000000ff
        /*0120*/ 	.word	0x00000168
        /*0124*/ 	.short	0x0100
        /*0126*/ 	.byte	0x04
	.zero		1


	//   ....[2]....
        /*0128*/ 	.word	0x00000620
        /*012c*/ 	.word	0x000000ff
        /*0130*/ 	.word	0x00000008
        /*0134*/ 	.short	0x0100
        /*0136*/ 	.byte	0x04
	.zero		1


	//   ....[3]....
        /*0138*/ 	.word	0x00000630
        /*013c*/ 	.word	0x000000ff
        /*0140*/ 	.word	0x00000170
        /*0144*/ 	.short	0x0100
        /*0146*/ 	.byte	0x04
	.zero		1


	//   ....[4]....
        /*0148*/ 	.word	0x00000640
        /*014c*/ 	.word	0x000000ff
        /*0150*/ 	.word	0x00000010
        /*0154*/ 	.short	0x0100
        /*0156*/ 	.byte	0x04
	.zero		1


	//   ....[5]....
        /*0158*/ 	.word	0x00000650
        /*015c*/ 	.word	0x000000ff
        /*0160*/ 	.word	0x00000178
        /*0164*/ 	.short	0x0100
        /*0166*/ 	.byte	0x04
	.zero		1


	//   ....[6]....
        /*0168*/ 	.word	0x00000660
        /*016c*/ 	.word	0x000000ff
        /*0170*/ 	.word	0x00000018
        /*0174*/ 	.short	0x0100
        /*0176*/ 	.byte	0x04
	.zero		1


	//   ....[7]....
        /*0178*/ 	.word	0x00000670
        /*017c*/ 	.word	0x000000ff
        /*0180*/ 	.word	0x00000180
        /*0184*/ 	.short	0x0100
        /*0186*/ 	.byte	0x04
	.zero		1


	//   ....[8]....
        /*0188*/ 	.word	0x00000680
        /*018c*/ 	.word	0x000000ff
        /*0190*/ 	.word	0x00000020
        /*0194*/ 	.short	0x0100
        /*0196*/ 	.byte	0x04
	.zero		1


	//   ....[9]....
        /*0198*/ 	.word	0x00000690
        /*019c*/ 	.word	0x000000ff
        /*01a0*/ 	.word	0x00000188
        /*01a4*/ 	.short	0x0100
        /*01a6*/ 	.byte	0x04
	.zero		1


	//   ....[10]....
        /*01a8*/ 	.word	0x000006a0
        /*01ac*/ 	.word	0x000000ff
        /*01b0*/ 	.word	0x00000028
        /*01b4*/ 	.short	0x0100
        /*01b6*/ 	.byte	0x04
	.zero		1


	//   ....[11]....
        /*01b8*/ 	.word	0x000006b0
        /*01bc*/ 	.word	0x000000ff
        /*01c0*/ 	.word	0x00000190
        /*01c4*/ 	.short	0x0100
        /*01c6*/ 	.byte	0x04
	.zero		1


	//   ....[12]....
        /*01c8*/ 	.word	0x000006c0
        /*01cc*/ 	.word	0x000000ff
        /*01d0*/ 	.word	0x00000030
        /*01d4*/ 	.short	0x0100
        /*01d6*/ 	.byte	0x04
	.zero		1


	//   ....[13]....
        /*01d8*/ 	.word	0x000006d0
        /*01dc*/ 	.word	0x000000ff
        /*01e0*/ 	.word	0x00000198
        /*01e4*/ 	.short	0x0100
        /*01e6*/ 	.byte	0x04
	.zero		1


	//   ....[14]....
        /*01e8*/ 	.word	0x000006e0
        /*01ec*/ 	.word	0x000000ff
        /*01f0*/ 	.word	0x00000038
        /*01f4*/ 	.short	0x0100
        /*01f6*/ 	.byte	0x04
	.zero		1


	//   ....[15]....
        /*01f8*/ 	.word	0x000006f0
        /*01fc*/ 	.word	0x000000ff
        /*0200*/ 	.word	0x000001a0
        /*0204*/ 	.short	0x0100
        /*0206*/ 	.byte	0x04
	.zero		1


	//   ....[16]....
        /*0208*/ 	.word	0x00000700
        /*020c*/ 	.word	0x000000ff
        /*0210*/ 	.word	0x00000040
        /*0214*/ 	.short	0x0100
        /*0216*/ 	.byte	0x04
	.zero		1


	//   ....[17]....
        /*0218*/ 	.word	0x00000710
        /*021c*/ 	.word	0x000000ff
        /*0220*/ 	.word	0x000001a8
        /*0224*/ 	.short	0x0100
        /*0226*/ 	.byte	0x04
	.zero		1


	//   ....[18]....
        /*0228*/ 	.word	0x00000720
        /*022c*/ 	.word	0x000000ff
        /*0230*/ 	.word	0x00000048
        /*0234*/ 	.short	0x0100
        /*0236*/ 	.byte	0x04
	.zero		1


	//   ....[19]....
        /*0238*/ 	.word	0x00000730
        /*023c*/ 	.word	0x000000ff
        /*0240*/ 	.word	0x000001b0
        /*0244*/ 	.short	0x0100
        /*0246*/ 	.byte	0x04
	.zero		1


	//   ....[20]....
        /*0248*/ 	.word	0x00000740
        /*024c*/ 	.word	0x000000ff
        /*0250*/ 	.word	0x00000050
        /*0254*/ 	.short	0x0100
        /*0256*/ 	.byte	0x04
	.zero		1


	//   ....[21]....
        /*0258*/ 	.word	0x00000750
        /*025c*/ 	.word	0x000000ff
        /*0260*/ 	.word	0x000001b8
        /*0264*/ 	.short	0x0100
        /*0266*/ 	.byte	0x04
	.zero		1


	//   ....[22]....
        /*0268*/ 	.word	0x00000760
        /*026c*/ 	.word	0x000000ff
        /*0270*/ 	.word	0x00000058
        /*0274*/ 	.short	0x0100
        /*0276*/ 	.byte	0x04
	.zero		1


	//   ....[23]....
        /*0278*/ 	.word	0x00000770
        /*027c*/ 	.word	0x000000ff
        /*0280*/ 	.word	0x000001c0
        /*0284*/ 	.short	0x0100
        /*0286*/ 	.byte	0x04
	.zero		1


	//   ....[24]....
        /*0288*/ 	.word	0x00000780
        /*028c*/ 	.word	0x000000ff
        /*0290*/ 	.word	0x00000060
        /*0294*/ 	.short	0x0100
        /*0296*/ 	.byte	0x04
	.zero		1


	//   ....[25]....
        /*0298*/ 	.word	0x00000790
        /*029c*/ 	.word	0x000000ff
        /*02a0*/ 	.word	0x000001c8
        /*02a4*/ 	.short	0x0100
        /*02a6*/ 	.byte	0x04
	.zero		1


	//   ....[26]....
        /*02a8*/ 	.word	0x000007a0
        /*02ac*/ 	.word	0x000000ff
        /*02b0*/ 	.word	0x00000068
        /*02b4*/ 	.short	0x0100
        /*02b6*/ 	.byte	0x04
	.zero		1


	//   ....[27]....
        /*02b8*/ 	.word	0x000007b0
        /*02bc*/ 	.word	0x000000ff
        /*02c0*/ 	.word	0x000001d0
        /*02c4*/ 	.short	0x0100
        /*02c6*/ 	.byte	0x04
	.zero		1


	//   ....[28]....
        /*02c8*/ 	.word	0x000007c0
        /*02cc*/ 	.word	0x000000ff
        /*02d0*/ 	.word	0x00000070
        /*02d4*/ 	.short	0x0100
        /*02d6*/ 	.byte	0x04
	.zero		1


	//   ....[29]....
        /*02d8*/ 	.word	0x000007d0
        /*02dc*/ 	.word	0x000000ff
        /*02e0*/ 	.word	0x000001d8
        /*02e4*/ 	.short	0x0100
        /*02e6*/ 	.byte	0x04
	.zero		1


	//   ....[30]....
        /*02e8*/ 	.word	0x000007e0
        /*02ec*/ 	.word	0x000000ff
        /*02f0*/ 	.word	0x00000078
        /*02f4*/ 	.short	0x0100
        /*02f6*/ 	.byte	0x04
	.zero		1


	//   ....[31]....
        /*02f8*/ 	.word	0x000007f0
        /*02fc*/ 	.word	0x000000ff
        /*0300*/ 	.word	0x000001e0
        /*0304*/ 	.short	0x0100
        /*0306*/ 	.byte	0x04
	.zero		1


	//   ....[32]....
        /*0308*/ 	.word	0x00000800
        /*030c*/ 	.word	0x000000ff
        /*0310*/ 	.word	0x00000080
        /*0314*/ 	.short	0x0100
        /*0316*/ 	.byte	0x04
	.zero		1


	//   ....[33]....
        /*0318*/ 	.word	0x00000810
        /*031c*/ 	.word	0x000000ff
        /*0320*/ 	.word	0x000001e8
        /*0324*/ 	.short	0x0100
        /*0326*/ 	.byte	0x04
	.zero		1


	//   ....[34]....
        /*0328*/ 	.word	0x00000820
        /*032c*/ 	.word	0x000000ff
        /*0330*/ 	.word	0x00000088
        /*0334*/ 	.short	0x0100
        /*0336*/ 	.byte	0x04
	.zero		1


	//   ....[35]....
        /*0338*/ 	.word	0x00000830
        /*033c*/ 	.word	0x000000ff
        /*0340*/ 	.word	0x000001f0
        /*0344*/ 	.short	0x0100
        /*0346*/ 	.byte	0x04
	.zero		1


	//   ....[36]....
        /*0348*/ 	.word	0x00000840
        /*034c*/ 	.word	0x000000ff
        /*0350*/ 	.word	0x00000090
        /*0354*/ 	.short	0x0100
        /*0356*/ 	.byte	0x04
	.zero		1


	//   ....[37]....
        /*0358*/ 	.word	0x00000850
        /*035c*/ 	.word	0x000000ff
        /*0360*/ 	.word	0x000001f8
        /*0364*/ 	.short	0x0100
        /*0366*/ 	.byte	0x04
	.zero		1


	//   ....[38]....
        /*0368*/ 	.word	0x00000860
        /*036c*/ 	.word	0x000000ff
        /*0370*/ 	.word	0x00000098
        /*0374*/ 	.short	0x0100
        /*0376*/ 	.byte	0x04
	.zero		1


	//   ....[39]....
        /*0378*/ 	.word	0x00000870
        /*037c*/ 	.word	0x000000ff
        /*0380*/ 	.word	0x00000200
        /*0384*/ 	.short	0x0100
        /*0386*/ 	.byte	0x04
	.zero		1


	//   ....[40]....
        /*0388*/ 	.word	0x00000880
        /*038c*/ 	.word	0x000000ff
        /*0390*/ 	.word	0x000000a0
        /*0394*/ 	.short	0x0100
        /*0396*/ 	.byte	0x04
	.zero		1


	//   ....[41]....
        /*0398*/ 	.word	0x00000890
        /*039c*/ 	.word	0x000000ff
        /*03a0*/ 	.word	0x00000208
        /*03a4*/ 	.short	0x0100
        /*03a6*/ 	.byte	0x04
	.zero		1


	//   ....[42]....
        /*03a8*/ 	.word	0x000008a0
        /*03ac*/ 	.word	0x000000ff
        /*03b0*/ 	.word	0x000000a8
        /*03b4*/ 	.short	0x0100
        /*03b6*/ 	.byte	0x04
	.zero		1


	//   ....[43]....
        /*03b8*/ 	.word	0x000008b0
        /*03bc*/ 	.word	0x000000ff
        /*03c0*/ 	.word	0x00000210
        /*03c4*/ 	.short	0x0100
        /*03c6*/ 	.byte	0x04
	.zero		1


	//   ....[44]....
        /*03c8*/ 	.word	0x000008c0
        /*03cc*/ 	.word	0x000000ff
        /*03d0*/ 	.word	0x000000b0
        /*03d4*/ 	.short	0x0100
        /*03d6*/ 	.byte	0x04
	.zero		1


	//   ....[45]....
        /*03d8*/ 	.word	0x000008d0
        /*03dc*/ 	.word	0x000000ff
        /*03e0*/ 	.word	0x00000218
        /*03e4*/ 	.short	0x0100
        /*03e6*/ 	.byte	0x04
	.zero		1


	//   ....[46]....
        /*03e8*/ 	.word	0x000008e0
        /*03ec*/ 	.word	0x000000ff
        /*03f0*/ 	.word	0x000000b8
        /*03f4*/ 	.short	0x0100
        /*03f6*/ 	.byte	0x04
	.zero		1


	//   ....[47]....
        /*03f8*/ 	.word	0x000008f0
        /*03fc*/ 	.word	0x000000ff
        /*0400*/ 	.word	0x00000220
        /*0404*/ 	.short	0x0100
        /*0406*/ 	.byte	0x04
	.zero		1


	//   ....[48]....
        /*0408*/ 	.word	0x00000900
        /*040c*/ 	.word	0x000000ff
        /*0410*/ 	.word	0x000000c0
        /*0414*/ 	.short	0x0100
        /*0416*/ 	.byte	0x04
	.zero		1


	//   ....[49]....
        /*0418*/ 	.word	0x00000910
        /*041c*/ 	.word	0x000000ff
        /*0420*/ 	.word	0x00000228
        /*0424*/ 	.short	0x0100
        /*0426*/ 	.byte	0x04
	.zero		1


	//   ....[50]....
        /*0428*/ 	.word	0x00000920
        /*042c*/ 	.word	0x000000ff
        /*0430*/ 	.word	0x000000c8
        /*0434*/ 	.short	0x0100
        /*0436*/ 	.byte	0x04
	.zero		1


	//   ....[51]....
        /*0438*/ 	.word	0x00000930
        /*043c*/ 	.word	0x000000ff
        /*0440*/ 	.word	0x00000230
        /*0444*/ 	.short	0x0100
        /*0446*/ 	.byte	0x04
	.zero		1


	//   ....[52]....
        /*0448*/ 	.word	0x00000940
        /*044c*/ 	.word	0x000000ff
        /*0450*/ 	.word	0x000000d0
        /*0454*/ 	.short	0x0100
        /*0456*/ 	.byte	0x04
	.zero		1


	//   ....[53]....
        /*0458*/ 	.word	0x00000950
        /*045c*/ 	.word	0x000000ff
        /*0460*/ 	.word	0x00000238
        /*0464*/ 	.short	0x0100
        /*0466*/ 	.byte	0x04
	.zero		1


	//   ....[54]....
        /*0468*/ 	.word	0x00000960
        /*046c*/ 	.word	0x000000ff
        /*0470*/ 	.word	0x000000d8
        /*0474*/ 	.short	0x0100
        /*0476*/ 	.byte	0x04
	.zero		1


	//   ....[55]....
        /*0478*/ 	.word	0x00000970
        /*047c*/ 	.word	0x000000ff
        /*0480*/ 	.word	0x00000240
        /*0484*/ 	.short	0x0100
        /*0486*/ 	.byte	0x04
	.zero		1


	//   ....[56]....
        /*0488*/ 	.word	0x00000980
        /*048c*/ 	.word	0x000000ff
        /*0490*/ 	.word	0x000000e0
        /*0494*/ 	.short	0x0100
        /*0496*/ 	.byte	0x04
	.zero		1


	//   ....[57]....
        /*0498*/ 	.word	0x00000990
        /*049c*/ 	.word	0x000000ff
        /*04a0*/ 	.word	0x00000248
        /*04a4*/ 	.short	0x0100
        /*04a6*/ 	.byte	0x04
	.zero		1


	//   ....[58]....
        /*04a8*/ 	.word	0x000009a0
        /*04ac*/ 	.word	0x000000ff
        /*04b0*/ 	.word	0x000000e8
        /*04b4*/ 	.short	0x0100
        /*04b6*/ 	.byte	0x04
	.zero		1


	//   ....[59]....
        /*04b8*/ 	.word	0x000009b0
        /*04bc*/ 	.word	0x000000ff
        /*04c0*/ 	.word	0x00000250
        /*04c4*/ 	.short	0x0100
        /*04c6*/ 	.byte	0x04
	.zero		1


	//   ....[60]....
        /*04c8*/ 	.word	0x000009c0
        /*04cc*/ 	.word	0x000000ff
        /*04d0*/ 	.word	0x000000f0
        /*04d4*/ 	.short	0x0100
        /*04d6*/ 	.byte	0x04
	.zero		1


	//   ....[61]....
        /*04d8*/ 	.word	0x000009d0
        /*04dc*/ 	.word	0x000000ff
        /*04e0*/ 	.word	0x00000258
        /*04e4*/ 	.short	0x0100
        /*04e6*/ 	.byte	0x04
	.zero		1


	//   ....[62]....
        /*04e8*/ 	.word	0x000009e0
        /*04ec*/ 	.word	0x000000ff
        /*04f0*/ 	.word	0x000000f8
        /*04f4*/ 	.short	0x0100
        /*04f6*/ 	.byte	0x04
	.zero		1


	//   ....[63]....
        /*04f8*/ 	.word	0x000009f0
        /*04fc*/ 	.word	0x000000ff
        /*0500*/ 	.word	0x00000260
        /*0504*/ 	.short	0x0100
        /*0506*/ 	.byte	0x04
	.zero		1


	//   ....[64]....
        /*0508*/ 	.word	0x00000a00
        /*050c*/ 	.word	0x000000ff
        /*0510*/ 	.word	0x00000100
        /*0514*/ 	.short	0x0100
        /*0516*/ 	.byte	0x04
	.zero		1


	//   ....[65]....
        /*0518*/ 	.word	0x00000a10
        /*051c*/ 	.word	0x000000ff
        /*0520*/ 	.word	0x00000268
        /*0524*/ 	.short	0x0100
        /*0526*/ 	.byte	0x04
	.zero		1


	//   ....[66]....
        /*0528*/ 	.word	0x00000a20
        /*052c*/ 	.word	0x000000ff
        /*0530*/ 	.word	0x00000108
        /*0534*/ 	.short	0x0100
        /*0536*/ 	.byte	0x04
	.zero		1


	//   ....[67]....
        /*0538*/ 	.word	0x00000a30
        /*053c*/ 	.word	0x000000ff
        /*0540*/ 	.word	0x00000270
        /*0544*/ 	.short	0x0100
        /*0546*/ 	.byte	0x04
	.zero		1


	//   ....[68]....
        /*0548*/ 	.word	0x00000a40
        /*054c*/ 	.word	0x000000ff
        /*0550*/ 	.word	0x00000110
        /*0554*/ 	.short	0x0100
        /*0556*/ 	.byte	0x04
	.zero		1


	//   ....[69]....
        /*0558*/ 	.word	0x00000a50
        /*055c*/ 	.word	0x000000ff
        /*0560*/ 	.word	0x00000278
        /*0564*/ 	.short	0x0100
        /*0566*/ 	.byte	0x04
	.zero		1


	//   ....[70]....
        /*0568*/ 	.word	0x00000a60
        /*056c*/ 	.word	0x000000ff
        /*0570*/ 	.word	0x00000118
        /*0574*/ 	.short	0x0100
        /*0576*/ 	.byte	0x04
	.zero		1


	//   ....[71]....
        /*0578*/ 	.word	0x00000a70
        /*057c*/ 	.word	0x000000ff
        /*0580*/ 	.word	0x00000280
        /*0584*/ 	.short	0x0100
        /*0586*/ 	.byte	0x04
	.zero		1


	//   ....[72]....
        /*0588*/ 	.word	0x00000a80
        /*058c*/ 	.word	0x000000ff
        /*0590*/ 	.word	0x00000120
        /*0594*/ 	.short	0x0100
        /*0596*/ 	.byte	0x04
	.zero		1


	//   ....[73]....
        /*0598*/ 	.word	0x00000a90
        /*059c*/ 	.word	0x000000ff
        /*05a0*/ 	.word	0x00000288
        /*05a4*/ 	.short	0x0100
        /*05a6*/ 	.byte	0x04
	.zero		1


	//   ....[74]....
        /*05a8*/ 	.word	0x00000aa0
        /*05ac*/ 	.word	0x000000ff
        /*05b0*/ 	.word	0x00000128
        /*05b4*/ 	.short	0x0100
        /*05b6*/ 	.byte	0x04
	.zero		1


	//   ....[75]....
        /*05b8*/ 	.word	0x00000ab0
        /*05bc*/ 	.word	0x000000ff
        /*05c0*/ 	.word	0x00000290
        /*05c4*/ 	.short	0x0100
        /*05c6*/ 	.byte	0x04
	.zero		1


	//   ....[76]....
        /*05c8*/ 	.word	0x00000ac0
        /*05cc*/ 	.word	0x000000ff
        /*05d0*/ 	.word	0x00000130
        /*05d4*/ 	.short	0x0100
        /*05d6*/ 	.byte	0x04
	.zero		1


	//   ....[77]....
        /*05d8*/ 	.word	0x00000ad0
        /*05dc*/ 	.word	0x000000ff
        /*05e0*/ 	.word	0x00000298
        /*05e4*/ 	.short	0x0100
        /*05e6*/ 	.byte	0x04
	.zero		1


	//   ....[78]....
        /*05e8*/ 	.word	0x00000ae0
        /*05ec*/ 	.word	0x000000ff
        /*05f0*/ 	.word	0x00000138
        /*05f4*/ 	.short	0x0100
        /*05f6*/ 	.byte	0x04
	.zero		1


	//   ....[79]....
        /*05f8*/ 	.word	0x00000af0
        /*05fc*/ 	.word	0x000000ff
        /*0600*/ 	.word	0x000002a0
        /*0604*/ 	.short	0x0100
        /*0606*/ 	.byte	0x04
	.zero		1


	//   ....[80]....
        /*0608*/ 	.word	0x00000b00
        /*060c*/ 	.word	0x000000ff
        /*0610*/ 	.word	0x00000140
        /*0614*/ 	.short	0x0100
        /*0616*/ 	.byte	0x04
	.zero		1


	//   ....[81]....
        /*0618*/ 	.word	0x00000b10
        /*061c*/ 	.word	0x000000ff
        /*0620*/ 	.word	0x000002a8
        /*0624*/ 	.short	0x0100
        /*0626*/ 	.byte	0x04
	.zero		1


	//   ....[82]....
        /*0628*/ 	.word	0x00000b20
        /*062c*/ 	.word	0x000000ff
        /*0630*/ 	.word	0x00000148
        /*0634*/ 	.short	0x0100
        /*0636*/ 	.byte	0x04
	.zero		1


	//   ....[83]....
        /*0638*/ 	.word	0x00000b30
        /*063c*/ 	.word	0x000000ff
        /*0640*/ 	.word	0x000002b0
        /*0644*/ 	.short	0x0100
        /*0646*/ 	.byte	0x04
	.zero		1


	//   ....[84]....
        /*0648*/ 	.word	0x00000b40
        /*064c*/ 	.word	0x000000ff
        /*0650*/ 	.word	0x00000150
        /*0654*/ 	.short	0x0100
        /*0656*/ 	.byte	0x04
	.zero		1


	//   ....[85]....
        /*0658*/ 	.word	0x00000b50
        /*065c*/ 	.word	0x000000ff
        /*0660*/ 	.word	0x000002b8
        /*0664*/ 	.short	0x0100
        /*0666*/ 	.byte	0x04
	.zero		1


	//   ....[86]....
        /*0668*/ 	.word	0x00000b60
        /*066c*/ 	.word	0x000000ff
        /*0670*/ 	.word	0x00000158
        /*0674*/ 	.short	0x0100
        /*0676*/ 	.byte	0x04
	.zero		1


	//   ....[87]....
        /*0678*/ 	.word	0x00000b70
        /*067c*/ 	.word	0x000000ff
        /*0680*/ 	.word	0x000002c0
        /*0684*/ 	.short	0x0100
        /*0686*/ 	.byte	0x04
	.zero		1


	//   ....[88]....
        /*0688*/ 	.word	0x00000b80
        /*068c*/ 	.word	0x000000ff
        /*0690*/ 	.word	0x00000160
        /*0694*/ 	.short	0x0100
        /*0696*/ 	.byte	0x04
	.zero		1


	//   ....[89]....
        /*0698*/ 	.word	0x00000b90
        /*069c*/ 	.word	0x000000ff
        /*06a0*/ 	.word	0x000002c8
        /*06a4*/ 	.short	0x0100
        /*06a6*/ 	.byte	0x04
	.zero		1


	//   ....[90]....
        /*06a8*/ 	.word	0x00000cd0
        /*06ac*/ 	.word	0x000000ff
        /*06b0*/ 	.word	0x000002d0
        /*06b4*/ 	.short	0x0100
        /*06b6*/ 	.byte	0x04
	.zero		1


	//   ....[91]....
        /*06b8*/ 	.word	0x00000ce0
        /*06bc*/ 	.word	0x000000ff
        /*06c0*/ 	.word	0x000002e0
        /*06c4*/ 	.short	0x0100
        /*06c6*/ 	.byte	0x04
	.zero		1


	//   ....[92]....
        /*06c8*/ 	.word	0x00000cf0
        /*06cc*/ 	.word	0x000000ff
        /*06d0*/ 	.word	0x000002d8
        /*06d4*/ 	.short	0x0100
        /*06d6*/ 	.byte	0x04
	.zero		1


	//   ....[93]....
        /*06d8*/ 	.word	0x00000d00
        /*06dc*/ 	.word	0x000000ff
        /*06e0*/ 	.word	0x000002e8
        /*06e4*/ 	.short	0x0100
        /*06e6*/ 	.byte	0x04
	.zero		1


	//   ....[94]....
        /*06e8*/ 	.word	0x00000df0
        /*06ec*/ 	.word	0x000000ff
        /*06f0*/ 	.word	0x000002f0
        /*06f4*/ 	.short	0x0100
        /*06f6*/ 	.byte	0x06
	.zero		1


	//   ....[95]....
        /*06f8*/ 	.word	0x00000e00
        /*06fc*/ 	.word	0x000000ff
        /*0700*/ 	.word	0x000002f8
        /*0704*/ 	.short	0x0100
        /*0706*/ 	.byte	0x06
	.zero		1


	//   ....[96]....
        /*0708*/ 	.word	0x00000f40
        /*070c*/ 	.word	0x000000ff
        /*0710*/ 	.word	0x00000300
        /*0714*/ 	.short	0x0100
        /*0716*/ 	.byte	0x06
	.zero		1


	//   ....[97]....
        /*0718*/ 	.word	0x00000f50
        /*071c*/ 	.word	0x000000ff
        /*0720*/ 	.word	0x00000310
        /*0724*/ 	.short	0x0100
        /*0726*/ 	.byte	0x06
	.zero		1


	//   ....[98]....
        /*0728*/ 	.word	0x00000f60
        /*072c*/ 	.word	0x000000ff
        /*0730*/ 	.word	0x00000308
        /*0734*/ 	.short	0x0100
        /*0736*/ 	.byte	0x06
	.zero		1


	//   ....[99]....
        /*0738*/ 	.word	0x00000f70
        /*073c*/ 	.word	0x000000ff
        /*0740*/ 	.word	0x00000318
        /*0744*/ 	.short	0x0100
        /*0746*/ 	.byte	0x06
	.zero		1


	//   ....[100]....
        /*0748*/ 	.word	0x000010a0
        /*074c*/ 	.word	0x000000ff
        /*0750*/ 	.word	0x00000320
        /*0754*/ 	.short	0x0100
        /*0756*/ 	.byte	0x04
	.zero		1


	//   ....[101]....
        /*0758*/ 	.word	0x000010b0
        /*075c*/ 	.word	0x000000ff
        /*0760*/ 	.word	0x00000340
        /*0764*/ 	.short	0x0100
        /*0766*/ 	.byte	0x04
	.zero		1


	//   ....[102]....
        /*0768*/ 	.word	0x000010c0
        /*076c*/ 	.word	0x000000ff
        /*0770*/ 	.word	0x00000328
        /*0774*/ 	.short	0x0100
        /*0776*/ 	.byte	0x04
	.zero		1


	//   ....[103]....
        /*0778*/ 	.word	0x000010d0
        /*077c*/ 	.word	0x000000ff
        /*0780*/ 	.word	0x00000348
        /*0784*/ 	.short	0x0100
        /*0786*/ 	.byte	0x04
	.zero		1


	//   ....[104]....
        /*0788*/ 	.word	0x000010e0
        /*078c*/ 	.word	0x000000ff
        /*0790*/ 	.word	0x00000330
        /*0794*/ 	.short	0x0100
        /*0796*/ 	.byte	0x04
	.zero		1


	//   ....[105]....
        /*0798*/ 	.word	0x000010f0
        /*079c*/ 	.word	0x000000ff
        /*07a0*/ 	.word	0x00000350
        /*07a4*/ 	.short	0x0100
        /*07a6*/ 	.byte	0x04
	.zero		1


	//   ....[106]....
        /*07a8*/ 	.word	0x00001100
        /*07ac*/ 	.word	0x000000ff
        /*07b0*/ 	.word	0x00000338
        /*07b4*/ 	.short	0x0100
        /*07b6*/ 	.byte	0x04
	.zero		1


	//   ....[107]....
        /*07b8*/ 	.word	0x00001110
        /*07bc*/ 	.word	0x000000ff
        /*07c0*/ 	.word	0x00000358
        /*07c4*/ 	.short	0x0100
        /*07c6*/ 	.byte	0x04
	.zero		1


	//   ....[108]....
        /*07c8*/ 	.word	0x00001200
        /*07cc*/ 	.word	0x000000ff
        /*07d0*/ 	.word	0x00000360
        /*07d4*/ 	.short	0x0100
        /*07d6*/ 	.byte	0x04
	.zero		1


	//   ....[109]....
        /*07d8*/ 	.word	0x00001210
        /*07dc*/ 	.word	0x000000ff
        /*07e0*/ 	.word	0x00000370
        /*07e4*/ 	.short	0x0100
        /*07e6*/ 	.byte	0x04
	.zero		1


	//   ....[110]....
        /*07e8*/ 	.word	0x00001220
        /*07ec*/ 	.word	0x000000ff
        /*07f0*/ 	.word	0x00000368
        /*07f4*/ 	.short	0x0100
        /*07f6*/ 	.byte	0x04
	.zero		1


	//   ....[111]....
        /*07f8*/ 	.word	0x00001230
        /*07fc*/ 	.word	0x000000ff
        /*0800*/ 	.word	0x00000378
        /*0804*/ 	.short	0x0100
        /*0806*/ 	.byte	0x04
	.zero		1


	//   ....[112]....
        /*0808*/ 	.word	0x00001d90
        /*080c*/ 	.word	0x00000000
        /*0810*/ 	.word	0x00000370
        /*0814*/ 	.short	0x010a
        /*0816*/ 	.byte	0xff
	.zero		1


	//   ....[113]....
        /*0818*/ 	.word	0x00001dc0
        /*081c*/ 	.word	0x00000000
        /*0820*/ 	.word	0x00000360
        /*0824*/ 	.short	0x0101
        /*0826*/ 	.byte	0xff
	.zero		1


	//   ....[114]....
        /*0828*/ 	.word	0x00001e70
        /*082c*/ 	.word	0x000000ff
        /*0830*/ 	.word	0x00000168
        /*0834*/ 	.short	0x010a
        /*0836*/ 	.byte	0x06
	.zero		1


	//   ....[115]....
        /*0838*/ 	.word	0x00001ef0
        /*083c*/ 	.word	0x000000ff
        /*0840*/ 	.word	0x00000168
        /*0844*/ 	.short	0x010a
        /*0846*/ 	.byte	0x21
	.zero		1


	//   ....[116]....
        /*0848*/ 	.word	0x00002080
        /*084c*/ 	.word	0x000000ff
        /*0850*/ 	.word	0x00000168
        /*0854*/ 	.short	0x010a
        /*0856*/ 	.byte	0x06
	.zero		1


	//   ....[117]....
        /*0858*/ 	.word	0x000021b0
        /*085c*/ 	.word	0x000000ff
        /*0860*/ 	.word	0x000002f8
        /*0864*/ 	.short	0x0101
        /*0866*/ 	.byte	0x0f
	.zero		1


	//   ....[118]....
        /*0868*/ 	.word	0x000021d0
        /*086c*/ 	.word	0x000000ff
        /*0870*/ 	.word	0x00000168
        /*0874*/ 	.short	0x010a
        /*0876*/ 	.byte	0x06
	.zero		1


	//   ....[119]....
        /*0878*/ 	.word	0x00002250
        /*087c*/ 	.word	0x000000ff
        /*0880*/ 	.word	0x00000168
        /*0884*/ 	.short	0x010a
        /*0886*/ 	.byte	0x09
	.zero		1


	//   ....[120]....
        /*0888*/ 	.word	0x000023e0
        /*088c*/ 	.word	0x000000ff
        /*0890*/ 	.word	0x00000168
        /*0894*/ 	.short	0x010a
        /*0896*/ 	.byte	0x07
	.zero		1


	//   ....[121]....
        /*0898*/ 	.word	0x00002520
        /*089c*/ 	.word	0x00000003
        /*08a0*/ 	.word	0x00000300
        /*08a4*/ 	.short	0x010a
        /*08a6*/ 	.byte	0xff
	.zero		1


	//   ....[122]....
        /*08a8*/ 	.word	0x00002670
        /*08ac*/ 	.word	0x00000000
        /*08b0*/ 	.word	0x00000000
        /*08b4*/ 	.short	0x0101
        /*08b6*/ 	.byte	0xff
	.zero		1


	//   ....[123]....
        /*08b8*/ 	.word	0x00002c10
        /*08bc*/ 	.word	0x000000ff
        /*08c0*/ 	.word	0x00000000
        /*08c4*/ 	.short	0x010a
        /*08c6*/ 	.byte	0x04
	.zero		1


	//   ....[124]....
        /*08c8*/ 	.word	0x00002ca0
        /*08cc*/ 	.word	0x000000ff
        /*08d0*/ 	.word	0x00000000
        /*08d4*/ 	.short	0x010a
        /*08d6*/ 	.byte	0x05
	.zero		1


	//   ....[125]....
        /*08d8*/ 	.word	0x00002d30
        /*08dc*/ 	.word	0x000000ff
        /*08e0*/ 	.word	0x00000000
        /*08e4*/ 	.short	0x010a
        /*08e6*/ 	.byte	0x05
	.zero		1


	//   ....[126]....
        /*08e8*/ 	.word	0x00002dc0
        /*08ec*/ 	.word	0x000000ff
        /*08f0*/ 	.word	0x00000000
        /*08f4*/ 	.short	0x010a
        /*08f6*/ 	.byte	0x05
	.zero		1


	//   ....[127]....
        /*08f8*/ 	.word	0x00002e50
        /*08fc*/ 	.word	0x000000ff
        /*0900*/ 	.word	0x00000000
        /*0904*/ 	.short	0x010a
        /*0906*/ 	.byte	0x05
	.zero		1


	//   ....[128]....
        /*0908*/ 	.word	0x00002ee0
        /*090c*/ 	.word	0x000000ff
        /*0910*/ 	.word	0x00000000
        /*0914*/ 	.short	0x010a
        /*0916*/ 	.byte	0x05
	.zero		1


	//   ....[129]....
        /*0918*/ 	.word	0x00002f70
        /*091c*/ 	.word	0x000000ff
        /*0920*/ 	.word	0x00000000
        /*0924*/ 	.short	0x010a
        /*0926*/ 	.byte	0x05
	.zero		1


	//   ....[130]....
        /*0928*/ 	.word	0x00003000
        /*092c*/ 	.word	0x000000ff
        /*0930*/ 	.word	0x00000000
        /*0934*/ 	.short	0x010a
        /*0936*/ 	.byte	0x05
	.zero		1


	//   ....[131]....
        /*0938*/ 	.word	0x00003090
        /*093c*/ 	.word	0x000000ff
        /*0940*/ 	.word	0x00000000
        /*0944*/ 	.short	0x010a
        /*0946*/ 	.byte	0x05
	.zero		1


	//   ....[132]....
        /*0948*/ 	.word	0x00003120
        /*094c*/ 	.word	0x000000ff
        /*0950*/ 	.word	0x00000000
        /*0954*/ 	.short	0x010a
        /*0956*/ 	.byte	0x05
	.zero		1


	//   ....[133]....
        /*0958*/ 	.word	0x000031b0
        /*095c*/ 	.word	0x000000ff
        /*0960*/ 	.word	0x00000000
        /*0964*/ 	.short	0x010a
        /*0966*/ 	.byte	0x05
	.zero		1


	//   ....[134]....
        /*0968*/ 	.word	0x00003240
        /*096c*/ 	.word	0x000000ff
        /*0970*/ 	.word	0x00000000
        /*0974*/ 	.short	0x010a
        /*0976*/ 	.byte	0x05
	.zero		1


	//   ....[135]....
        /*0978*/ 	.word	0x000032d0
        /*097c*/ 	.word	0x000000ff
        /*0980*/ 	.word	0x00000000
        /*0984*/ 	.short	0x010a
        /*0986*/ 	.byte	0x05
	.zero		1


	//   ....[136]....
        /*0988*/ 	.word	0x00003360
        /*098c*/ 	.word	0x000000ff
        /*0990*/ 	.word	0x00000000
        /*0994*/ 	.short	0x010a
        /*0996*/ 	.byte	0x05
	.zero		1


	//   ....[137]....
        /*0998*/ 	.word	0x000033f0
        /*099c*/ 	.word	0x000000ff
        /*09a0*/ 	.word	0x00000000
        /*09a4*/ 	.short	0x010a
        /*09a6*/ 	.byte	0x05
	.zero		1


	//   ....[138]....
        /*09a8*/ 	.word	0x00003480
        /*09ac*/ 	.word	0x000000ff
        /*09b0*/ 	.word	0x00000000
        /*09b4*/ 	.short	0x010a
        /*09b6*/ 	.byte	0x05
	.zero		1


	//   ....[139]....
        /*09b8*/ 	.word	0x00003510
        /*09bc*/ 	.word	0x000000ff
        /*09c0*/ 	.word	0x00000000
        /*09c4*/ 	.short	0x010a
        /*09c6*/ 	.byte	0x05
	.zero		1


	//   ....[140]....
        /*09c8*/ 	.word	0x000035a0
        /*09cc*/ 	.word	0x000000ff
        /*09d0*/ 	.word	0x00000000
        /*09d4*/ 	.short	0x010a
        /*09d6*/ 	.byte	0x05
	.zero		1


	//   ....[141]....
        /*09d8*/ 	.word	0x00003630
        /*09dc*/ 	.word	0x000000ff
        /*09e0*/ 	.word	0x00000000
        /*09e4*/ 	.short	0x010a
        /*09e6*/ 	.byte	0x05
	.zero		1


	//   ....[142]....
        /*09e8*/ 	.word	0x000036c0
        /*09ec*/ 	.word	0x000000ff
        /*09f0*/ 	.word	0x00000000
        /*09f4*/ 	.short	0x010a
        /*09f6*/ 	.byte	0x05
	.zero		1


	//   ....[143]....
        /*09f8*/ 	.word	0x00003750
        /*09fc*/ 	.word	0x000000ff
        /*0a00*/ 	.word	0x00000000
        /*0a04*/ 	.short	0x010a
        /*0a06*/ 	.byte	0x05
	.zero		1


	//   ....[144]....
        /*0a08*/ 	.word	0x000037e0
        /*0a0c*/ 	.word	0x000000ff
        /*0a10*/ 	.word	0x00000000
        /*0a14*/ 	.short	0x010a
        /*0a16*/ 	.byte	0x05
	.zero		1


	//   ....[145]....
        /*0a18*/ 	.word	0x00003870
        /*0a1c*/ 	.word	0x000000ff
        /*0a20*/ 	.word	0x00000000
        /*0a24*/ 	.short	0x010a
        /*0a26*/ 	.byte	0x05
	.zero		1


	//   ....[146]....
        /*0a28*/ 	.word	0x00003900
        /*0a2c*/ 	.word	0x000000ff
        /*0a30*/ 	.word	0x00000000
        /*0a34*/ 	.short	0x010a
        /*0a36*/ 	.byte	0x05
	.zero		1


	//   ....[147]....
        /*0a38*/ 	.word	0x00003990
        /*0a3c*/ 	.word	0x000000ff
        /*0a40*/ 	.word	0x00000000
        /*0a44*/ 	.short	0x010a
        /*0a46*/ 	.byte	0x05
	.zero		1


	//   ....[148]....
        /*0a48*/ 	.word	0x00003a20
        /*0a4c*/ 	.word	0x000000ff
        /*0a50*/ 	.word	0x00000000
        /*0a54*/ 	.short	0x010a
        /*0a56*/ 	.byte	0x05
	.zero		1


	//   ....[149]....
        /*0a58*/ 	.word	0x00003ab0
        /*0a5c*/ 	.word	0x000000ff
        /*0a60*/ 	.word	0x00000000
        /*0a64*/ 	.short	0x010a
        /*0a66*/ 	.byte	0x05
	.zero		1


	//   ....[150]....
        /*0a68*/ 	.word	0x00003b40
        /*0a6c*/ 	.word	0x000000ff
        /*0a70*/ 	.word	0x00000000
        /*0a74*/ 	.short	0x010a
        /*0a76*/ 	.byte	0x05
	.zero		1


	//   ....[151]....
        /*0a78*/ 	.word	0x00003bd0
        /*0a7c*/ 	.word	0x000000ff
        /*0a80*/ 	.word	0x00000000
        /*0a84*/ 	.short	0x010a
        /*0a86*/ 	.byte	0x05
	.zero		1


	//   ....[152]....
        /*0a88*/ 	.word	0x00003c60
        /*0a8c*/ 	.word	0x000000ff
        /*0a90*/ 	.word	0x00000000
        /*0a94*/ 	.short	0x010a
        /*0a96*/ 	.byte	0x05
	.zero		1


	//   ....[153]....
        /*0a98*/ 	.word	0x00003cf0
        /*0a9c*/ 	.word	0x000000ff
        /*0aa0*/ 	.word	0x00000000
        /*0aa4*/ 	.short	0x010a
        /*0aa6*/ 	.byte	0x05
	.zero		1


	//   ....[154]....
        /*0aa8*/ 	.word	0x00003d80
        /*0aac*/ 	.word	0x000000ff
        /*0ab0*/ 	.word	0x00000000
        /*0ab4*/ 	.short	0x010a
        /*0ab6*/ 	.byte	0x05
	.zero		1


	//   ....[155]....
        /*0ab8*/ 	.word	0x00003e10
        /*0abc*/ 	.word	0x000000ff
        /*0ac0*/ 	.word	0x00000000
        /*0ac4*/ 	.short	0x010a
        /*0ac6*/ 	.byte	0x05
	.zero		1


	//   ....[156]....
        /*0ac8*/ 	.word	0x00003ea0
        /*0acc*/ 	.word	0x000000ff
        /*0ad0*/ 	.word	0x00000000
        /*0ad4*/ 	.short	0x010a
        /*0ad6*/ 	.byte	0x05
	.zero		1


	//   ....[157]....
        /*0ad8*/ 	.word	0x00003f30
        /*0adc*/ 	.word	0x000000ff
        /*0ae0*/ 	.word	0x00000000
        /*0ae4*/ 	.short	0x010a
        /*0ae6*/ 	.byte	0x05
	.zero		1


	//   ....[158]....
        /*0ae8*/ 	.word	0x00003fc0
        /*0aec*/ 	.word	0x000000ff
        /*0af0*/ 	.word	0x00000000
        /*0af4*/ 	.short	0x010a
        /*0af6*/ 	.byte	0x05
	.zero		1


	//   ....[159]....
        /*0af8*/ 	.word	0x00004050
        /*0afc*/ 	.word	0x000000ff
        /*0b00*/ 	.word	0x00000000
        /*0b04*/ 	.short	0x010a
        /*0b06*/ 	.byte	0x05
	.zero		1


	//   ....[160]....
        /*0b08*/ 	.word	0x000040e0
        /*0b0c*/ 	.word	0x000000ff
        /*0b10*/ 	.word	0x00000000
        /*0b14*/ 	.short	0x010a
        /*0b16*/ 	.byte	0x05
	.zero		1


	//   ....[161]....
        /*0b18*/ 	.word	0x00004170
        /*0b1c*/ 	.word	0x000000ff
        /*0b20*/ 	.word	0x00000000
        /*0b24*/ 	.short	0x010a
        /*0b26*/ 	.byte	0x05
	.zero		1


	//   ....[162]....
        /*0b28*/ 	.word	0x00004200
        /*0b2c*/ 	.word	0x000000ff
        /*0b30*/ 	.word	0x00000000
        /*0b34*/ 	.short	0x010a
        /*0b36*/ 	.byte	0x05
	.zero		1


	//   ....[163]....
        /*0b38*/ 	.word	0x00004290
        /*0b3c*/ 	.word	0x000000ff
        /*0b40*/ 	.word	0x00000000
        /*0b44*/ 	.short	0x010a
        /*0b46*/ 	.byte	0x05
	.zero		1


	//   ....[164]....
        /*0b48*/ 	.word	0x00004320
        /*0b4c*/ 	.word	0x000000ff
        /*0b50*/ 	.word	0x00000000
        /*0b54*/ 	.short	0x010a
        /*0b56*/ 	.byte	0x05
	.zero		1


	//   ....[165]....
        /*0b58*/ 	.word	0x000043b0
        /*0b5c*/ 	.word	0x000000ff
        /*0b60*/ 	.word	0x00000000
        /*0b64*/ 	.short	0x010a
        /*0b66*/ 	.byte	0x05
	.zero		1


	//   ....[166]....
        /*0b68*/ 	.word	0x00004440
        /*0b6c*/ 	.word	0x000000ff
        /*0b70*/ 	.word	0x00000000
        /*0b74*/ 	.short	0x010a
        /*0b76*/ 	.byte	0x05
	.zero		1


	//   ....[167]....
        /*0b78*/ 	.word	0x000044e0
        /*0b7c*/ 	.word	0x00000000
        /*0b80*/ 	.word	0x00000000
        /*0b84*/ 	.short	0x010a
        /*0b86*/ 	.byte	0xff
	.zero		1


	//   ....[168]....
        /*0b88*/ 	.word	0x00004600
        /*0b8c*/ 	.word	0x00000002
        /*0b90*/ 	.word	0x00000360
        /*0b94*/ 	.short	0x010a
        /*0b96*/ 	.byte	0xff
	.zero		1


	//   ....[169]....
        /*0b98*/ 	.word	0x00004670
        /*0b9c*/ 	.word	0x00000002
        /*0ba0*/ 	.word	0x00000000
        /*0ba4*/ 	.short	0x0101
        /*0ba6*/ 	.byte	0xff
	.zero		1


	//   ....[170]....
        /*0ba8*/ 	.word	0x00004690
        /*0bac*/ 	.word	0x000000ff
        /*0bb0*/ 	.word	0x00000310
        /*0bb4*/ 	.short	0x010a
        /*0bb6*/ 	.byte	0x04
	.zero		1


	//   ....[171]....
        /*0bb8*/ 	.word	0x000047b0
        /*0bbc*/ 	.word	0x00000002
        /*0bc0*/ 	.word	0x00000300
        /*0bc4*/ 	.short	0x010a
        /*0bc6*/ 	.byte	0xff
	.zero		1


	//   ....[172]....
        /*0bc8*/ 	.word	0x000048b0
        /*0bcc*/ 	.word	0x00000002
        /*0bd0*/ 	.word	0x00000000
        /*0bd4*/ 	.short	0x0101
        /*0bd6*/ 	.byte	0xff
	.zero		1


	//   ....[173]....
        /*0bd8*/ 	.word	0x00004940
        /*0bdc*/ 	.word	0x000000ff
        /*0be0*/ 	.word	0x00000310
        /*0be4*/ 	.short	0x0106
        /*0be6*/ 	.byte	0x04
	.zero		1


	//   ....[174]....
        /*0be8*/ 	.word	0x00004960
        /*0bec*/ 	.word	0x000000ff
        /*0bf0*/ 	.word	0x00000310
        /*0bf4*/ 	.short	0x010a
        /*0bf6*/ 	.byte	0x04
	.zero		1


	//   ....[175]....
        /*0bf8*/ 	.word	0x000049f0
        /*0bfc*/ 	.word	0x000000ff
        /*0c00*/ 	.word	0x00000310
        /*0c04*/ 	.short	0x0106
        /*0c06*/ 	.byte	0x06
	.zero		1


	//   ....[176]....
        /*0c08*/ 	.word	0x00004a30
        /*0c0c*/ 	.word	0x00000000
        /*0c10*/ 	.word	0x00000310
        /*0c14*/ 	.short	0x010a
        /*0c16*/ 	.byte	0xff
	.zero		1


	//   ....[177]....
        /*0c18*/ 	.word	0x00004f20
        /*0c1c*/ 	.word	0x00000000
        /*0c20*/ 	.word	0x00000300
        /*0c24*/ 	.short	0x010a
        /*0c26*/ 	.byte	0xff
	.zero		1


	//   ....[178]....
        /*0c28*/ 	.word	0x00005020
        /*0c2c*/ 	.word	0x00000003
        /*0c30*/ 	.word	0x00000000
        /*0c34*/ 	.short	0x0101
        /*0c36*/ 	.byte	0xff
	.zero		1


	//   ....[179]....
        /*0c38*/ 	.word	0x00005030
        /*0c3c*/ 	.word	0x000000ff
        /*0c40*/ 	.word	0x00000000
        /*0c44*/ 	.short	0x010a
        /*0c46*/ 	.byte	0x05
	.zero		1


	//   ....[180]....
        /*0c48*/ 	.word	0x00005050
        /*0c4c*/ 	.word	0x000000ff
        /*0c50*/ 	.word	0x00000340
        /*0c54*/ 	.short	0x010a
        /*0c56*/ 	.byte	0x13
	.zero		1


	//   ....[181]....
        /*0c58*/ 	.word	0x00005180
        /*0c5c*/ 	.word	0x000000ff
        /*0c60*/ 	.word	0x00000000
        /*0c64*/ 	.short	0x010a
        /*0c66*/ 	.byte	0x07
	.zero		1


	//   ....[182]....
        /*0c68*/ 	.word	0x00005290
        /*0c6c*/ 	.word	0x000000ff
        /*0c70*/ 	.word	0x00000000
        /*0c74*/ 	.short	0x010a
        /*0c76*/ 	.byte	0x0a
	.zero		1


	//   ....[183]....
        /*0c78*/ 	.word	0x00005460
        /*0c7c*/ 	.word	0x000000ff
        /*0c80*/ 	.word	0x00000000
        /*0c84*/ 	.short	0x010a
        /*0c86*/ 	.byte	0x04
	.zero		1


	//   ....[184]....
        /*0c88*/ 	.word	0x000054f0
        /*0c8c*/ 	.word	0x000000ff
        /*0c90*/ 	.word	0x00000000
        /*0c94*/ 	.short	0x010a
        /*0c96*/ 	.byte	0x05
	.zero		1


	//   ....[185]....
        /*0c98*/ 	.word	0x00005580
        /*0c9c*/ 	.word	0x000000ff
        /*0ca0*/ 	.word	0x00000000
        /*0ca4*/ 	.short	0x010a
        /*0ca6*/ 	.byte	0x05
	.zero		1


	//   ....[186]....
        /*0ca8*/ 	.word	0x00005610
        /*0cac*/ 	.word	0x000000ff
        /*0cb0*/ 	.word	0x00000000
        /*0cb4*/ 	.short	0x010a
        /*0cb6*/ 	.byte	0x04
	.zero		1


	//   ....[187]....
        /*0cb8*/ 	.word	0x00005af0
        /*0cbc*/ 	.word	0x00000003
        /*0cc0*/ 	.word	0x00000300
        /*0cc4*/ 	.short	0x010a
        /*0cc6*/ 	.byte	0xff
	.zero		1


	//   ....[188]....
        /*0cc8*/ 	.word	0x00005c60
        /*0ccc*/ 	.word	0x00000000
        /*0cd0*/ 	.word	0x00000000
        /*0cd4*/ 	.short	0x0101
        /*0cd6*/ 	.byte	0xff
	.zero		1


	//   ....[189]....
        /*0cd8*/ 	.word	0x00006110
        /*0cdc*/ 	.word	0x000000ff
        /*0ce0*/ 	.word	0x000002f8
        /*0ce4*/ 	.short	0x010a
        /*0ce6*/ 	.byte	0x06
	.zero		1


	//   ....[190]....
        /*0ce8*/ 	.word	0x000062e0
        /*0cec*/ 	.word	0x000000ff
        /*0cf0*/ 	.word	0x000002e0
        /*0cf4*/ 	.short	0x010a
        /*0cf6*/ 	.byte	0x07
	.zero		1


	//   ....[191]....
        /*0cf8*/ 	.word	0x000066a0
        /*0cfc*/ 	.word	0x000000ff
        /*0d00*/ 	.word	0x000002d0
        /*0d04*/ 	.short	0x010b
        /*0d06*/ 	.byte	0x07
	.zero		1


	//   ....[192]....
        /*0d08*/ 	.word	0x000066b0
        /*0d0c*/ 	.word	0x000000ff
        /*0d10*/ 	.word	0x00000000
        /*0d14*/ 	.short	0x0101
        /*0d16*/ 	.byte	0x04
	.zero		1


	//   ....[193]....
        /*0d18*/ 	.word	0x00006700
        /*0d1c*/ 	.word	0x000000ff
        /*0d20*/ 	.word	0x00000000
        /*0d24*/ 	.short	0x010a
        /*0d26*/ 	.byte	0x04
	.zero		1


	//   ....[194]....
        /*0d28*/ 	.word	0x000067a0
        /*0d2c*/ 	.word	0x00000000
        /*0d30*/ 	.word	0x00000000
        /*0d34*/ 	.short	0x010a
        /*0d36*/ 	.byte	0xff
	.zero		1


	//   ....[195]....
        /*0d38*/ 	.word	0x00006ab0
        /*0d3c*/ 	.word	0x00000008
        /*0d40*/ 	.word	0x00000300
        /*0d44*/ 	.short	0x010a
        /*0d46*/ 	.byte	0xff
	.zero		1


	//   ....[196]....
        /*0d48*/ 	.word	0x00006c30
        /*0d4c*/ 	.word	0x00000000
        /*0d50*/ 	.word	0x00000000
        /*0d54*/ 	.short	0x0101
        /*0d56*/ 	.byte	0xff
	.zero		1


	//   ....[197]....
        /*0d58*/ 	.word	0x000076b0
        /*0d5c*/ 	.word	0x00000000
        /*0d60*/ 	.word	0x000002d0
        /*0d64*/ 	.short	0x010a
        /*0d66*/ 	.byte	0xff
	.zero		1


	//   ....[198]....
        /*0d68*/ 	.word	0x000076d0
        /*0d6c*/ 	.word	0x00000011
        /*0d70*/ 	.word	0x00000320
        /*0d74*/ 	.short	0x010a
        /*0d76*/ 	.byte	0xff
	.zero		1


	//   ....[199]....
        /*0d78*/ 	.word	0x000077d0
        /*0d7c*/ 	.word	0x00000000
        /*0d80*/ 	.word	0x000002d0
        /*0d84*/ 	.short	0x010a
        /*0d86*/ 	.byte	0xff
	.zero		1


	//   ....[200]....
        /*0d88*/ 	.word	0x000079e0
        /*0d8c*/ 	.word	0x00000011
        /*0d90*/ 	.word	0x00000320
        /*0d94*/ 	.short	0x010a
        /*0d96*/ 	.byte	0xff
	.zero		1


	//   ....[201]....
        /*0d98*/ 	.word	0x00008640
        /*0d9c*/ 	.word	0x000000ff
        /*0da0*/ 	.word	0x00000000
        /*0da4*/ 	.short	0x0101
        /*0da6*/ 	.byte	0x04
	.zero		1


	//   ....[202]....
        /*0da8*/ 	.word	0x00008e30
        /*0dac*/ 	.word	0x00000000
        /*0db0*/ 	.word	0x00000000
        /*0db4*/ 	.short	0x0101
        /*0db6*/ 	.byte	0xff
	.zero		1


	//   ....[203]....
        /*0db8*/ 	.word	0x000090d0
        /*0dbc*/ 	.word	0x00000000
        /*0dc0*/ 	.word	0x00000370
        /*0dc4*/ 	.short	0x010a
        /*0dc6*/ 	.byte	0xff
	.zero		1


	//   ....[204]....
        /*0dc8*/ 	.word	0x00009130
        /*0dcc*/ 	.word	0x00000000
        /*0dd0*/ 	.word	0x00000168
        /*0dd4*/ 	.short	0x010a
        /*0dd6*/ 	.byte	0xff
	.zero		1


	//   ....[205]....
        /*0dd8*/ 	.word	0x00009190
        /*0ddc*/ 	.word	0x00000000
        /*0de0*/ 	.word	0x00000168
        /*0de4*/ 	.short	0x010a
        /*0de6*/ 	.byte	0xff
	.zero		1


	//   ....[206]....
        /*0de8*/ 	.word	0x000091e0
        /*0dec*/ 	.word	0x00000003
        /*0df0*/ 	.word	0x00000300
        /*0df4*/ 	.short	0x010a
        /*0df6*/ 	.byte	0xff
	.zero		1


	//   ....[207]....
        /*0df8*/ 	.word	0x00009240
        /*0dfc*/ 	.word	0x00000000
        /*0e00*/ 	.word	0x00000000
        /*0e04*/ 	.short	0x010a
        /*0e06*/ 	.byte	0xff
	.zero		1


	//   ....[208]....
        /*0e08*/ 	.word	0x000092a0
        /*0e0c*/ 	.word	0x00000000
        /*0e10*/ 	.word	0x00000000
        /*0e14*/ 	.short	0x010a
        /*0e16*/ 	.byte	0xff
	.zero		1


	//   ....[209]....
        /*0e18*/ 	.word	0x00009300
        /*0e1c*/ 	.word	0x00000000
        /*0e20*/ 	.word	0x00000000
        /*0e24*/ 	.short	0x010a
        /*0e26*/ 	.byte	0xff
	.zero		1


	//   ....[210]....
        /*0e28*/ 	.word	0x00009360
        /*0e2c*/ 	.word	0x00000000
        /*0e30*/ 	.word	0x00000000
        /*0e34*/ 	.short	0x010a
        /*0e36*/ 	.byte	0xff
	.zero		1


	//   ....[211]....
        /*0e38*/ 	.word	0x000093c0
        /*0e3c*/ 	.word	0x00000000
        /*0e40*/ 	.word	0x00000000
        /*0e44*/ 	.short	0x010a
        /*0e46*/ 	.byte	0xff
	.zero		1


	//   ....[212]....
        /*0e48*/ 	.word	0x00009420
        /*0e4c*/ 	.word	0x00000000
        /*0e50*/ 	.word	0x00000000
        /*0e54*/ 	.short	0x010a
        /*0e56*/ 	.byte	0xff
	.zero		1


	//   ....[213]....
        /*0e58*/ 	.word	0x00009480
        /*0e5c*/ 	.word	0x00000000
        /*0e60*/ 	.word	0x00000000
        /*0e64*/ 	.short	0x010a
        /*0e66*/ 	.byte	0xff
	.zero		1


	//   ....[214]....
        /*0e68*/ 	.word	0x000094e0
        /*0e6c*/ 	.word	0x00000000
        /*0e70*/ 	.word	0x00000000
        /*0e74*/ 	.short	0x010a
        /*0e76*/ 	.byte	0xff
	.zero		1


	//   ....[215]....
        /*0e78*/ 	.word	0x00009540
        /*0e7c*/ 	.word	0x00000000
        /*0e80*/ 	.word	0x00000000
        /*0e84*/ 	.short	0x010a
        /*0e86*/ 	.byte	0xff
	.zero		1


	//   ....[216]....
        /*0e88*/ 	.word	0x000095a0
        /*0e8c*/ 	.word	0x00000000
        /*0e90*/ 	.word	0x00000000
        /*0e94*/ 	.short	0x010a
        /*0e96*/ 	.byte	0xff
	.zero		1


	//   ....[217]....
        /*0e98*/ 	.word	0x00009600
        /*0e9c*/ 	.word	0x00000000
        /*0ea0*/ 	.word	0x00000000
        /*0ea4*/ 	.short	0x010a
        /*0ea6*/ 	.byte	0xff
	.zero		1


	//   ....[218]....
        /*0ea8*/ 	.word	0x00009660
        /*0eac*/ 	.word	0x00000000
        /*0eb0*/ 	.word	0x00000000
        /*0eb4*/ 	.short	0x010a
        /*0eb6*/ 	.byte	0xff
	.zero		1


	//   ....[219]....
        /*0eb8*/ 	.word	0x000096c0
        /*0ebc*/ 	.word	0x00000000
        /*0ec0*/ 	.word	0x00000000
        /*0ec4*/ 	.short	0x010a
        /*0ec6*/ 	.byte	0xff
	.zero		1


	//   ....[220]....
        /*0ec8*/ 	.word	0x00009720
        /*0ecc*/ 	.word	0x00000000
        /*0ed0*/ 	.word	0x00000000
        /*0ed4*/ 	.short	0x010a
        /*0ed6*/ 	.byte	0xff
	.zero		1


	//   ....[221]....
        /*0ed8*/ 	.word	0x00009780
        /*0edc*/ 	.word	0x00000000
        /*0ee0*/ 	.word	0x00000000
        /*0ee4*/ 	.short	0x010a
        /*0ee6*/ 	.byte	0xff
	.zero		1


	//   ....[222]....
        /*0ee8*/ 	.word	0x000097e0
        /*0eec*/ 	.word	0x00000000
        /*0ef0*/ 	.word	0x00000000
        /*0ef4*/ 	.short	0x010a
        /*0ef6*/ 	.byte	0xff
	.zero		1


	//   ....[223]....
        /*0ef8*/ 	.word	0x00009840
        /*0efc*/ 	.word	0x00000000
        /*0f00*/ 	.word	0x00000000
        /*0f04*/ 	.short	0x010a
        /*0f06*/ 	.byte	0xff
	.zero		1


	//   ....[224]....
        /*0f08*/ 	.word	0x000098a0
        /*0f0c*/ 	.word	0x00000000
        /*0f10*/ 	.word	0x00000000
        /*0f14*/ 	.short	0x010a
        /*0f16*/ 	.byte	0xff
	.zero		1


	//   ....[225]....
        /*0f18*/ 	.word	0x00009900
        /*0f1c*/ 	.word	0x00000000
        /*0f20*/ 	.word	0x00000000
        /*0f24*/ 	.short	0x010a
        /*0f26*/ 	.byte	0xff
	.zero		1


	//   ....[226]....
        /*0f28*/ 	.word	0x00009960
        /*0f2c*/ 	.word	0x00000000
        /*0f30*/ 	.word	0x00000000
        /*0f34*/ 	.short	0x010a
        /*0f36*/ 	.byte	0xff
	.zero		1


	//   ....[227]....
        /*0f38*/ 	.word	0x000099c0
        /*0f3c*/ 	.word	0x00000000
        /*0f40*/ 	.word	0x00000000
        /*0f44*/ 	.short	0x010a
        /*0f46*/ 	.byte	0xff
	.zero		1


	//   ....[228]....
        /*0f48*/ 	.word	0x00009a20
        /*0f4c*/ 	.word	0x00000000
        /*0f50*/ 	.word	0x00000000
        /*0f54*/ 	.short	0x010a
        /*0f56*/ 	.byte	0xff
	.zero		1


	//   ....[229]....
        /*0f58*/ 	.word	0x00009a80
        /*0f5c*/ 	.word	0x00000000
        /*0f60*/ 	.word	0x00000000
        /*0f64*/ 	.short	0x010a
        /*0f66*/ 	.byte	0xff
	.zero		1


	//   ....[230]....
        /*0f68*/ 	.word	0x00009ae0
        /*0f6c*/ 	.word	0x00000000
        /*0f70*/ 	.word	0x00000000
        /*0f74*/ 	.short	0x010a
        /*0f76*/ 	.byte	0xff
	.zero		1


	//   ....[231]....
        /*0f78*/ 	.word	0x00009b40
        /*0f7c*/ 	.word	0x00000000
        /*0f80*/ 	.word	0x00000000
        /*0f84*/ 	.short	0x010a
        /*0f86*/ 	.byte	0xff
	.zero		1


	//   ....[232]....
        /*0f88*/ 	.word	0x00009ba0
        /*0f8c*/ 	.word	0x00000000
        /*0f90*/ 	.word	0x00000000
        /*0f94*/ 	.short	0x010a
        /*0f96*/ 	.byte	0xff
	.zero		1


	//   ....[233]....
        /*0f98*/ 	.word	0x00009c00
        /*0f9c*/ 	.word	0x00000000
        /*0fa0*/ 	.word	0x00000000
        /*0fa4*/ 	.short	0x010a
        /*0fa6*/ 	.byte	0xff
	.zero		1


	//   ....[234]....
        /*0fa8*/ 	.word	0x00009c60
        /*0fac*/ 	.word	0x00000000
        /*0fb0*/ 	.word	0x00000000
        /*0fb4*/ 	.short	0x010a
        /*0fb6*/ 	.byte	0xff
	.zero		1


	//   ....[235]....
        /*0fb8*/ 	.word	0x00009cc0
        /*0fbc*/ 	.word	0x00000000
        /*0fc0*/ 	.word	0x00000000
        /*0fc4*/ 	.short	0x010a
        /*0fc6*/ 	.byte	0xff
	.zero		1


	//   ....[236]....
        /*0fc8*/ 	.word	0x00009d20
        /*0fcc*/ 	.word	0x00000000
        /*0fd0*/ 	.word	0x00000000
        /*0fd4*/ 	.short	0x010a
        /*0fd6*/ 	.byte	0xff
	.zero		1


	//   ....[237]....
        /*0fd8*/ 	.word	0x00009d80
        /*0fdc*/ 	.word	0x00000000
        /*0fe0*/ 	.word	0x00000000
        /*0fe4*/ 	.short	0x010a
        /*0fe6*/ 	.byte	0xff
	.zero		1


	//   ....[238]....
        /*0fe8*/ 	.word	0x00009de0
        /*0fec*/ 	.word	0x00000000
        /*0ff0*/ 	.word	0x00000000
        /*0ff4*/ 	.short	0x010a
        /*0ff6*/ 	.byte	0xff
	.zero		1


	//   ....[239]....
        /*0ff8*/ 	.word	0x00009e40
        /*0ffc*/ 	.word	0x00000000
        /*1000*/ 	.word	0x00000000
        /*1004*/ 	.short	0x010a
        /*1006*/ 	.byte	0xff
	.zero		1


	//   ....[240]....
        /*1008*/ 	.word	0x00009ea0
        /*100c*/ 	.word	0x00000000
        /*1010*/ 	.word	0x00000000
        /*1014*/ 	.short	0x010a
        /*1016*/ 	.byte	0xff
	.zero		1


	//   ....[241]....
        /*1018*/ 	.word	0x00009f00
        /*101c*/ 	.word	0x00000000
        /*1020*/ 	.word	0x00000000
        /*1024*/ 	.short	0x010a
        /*1026*/ 	.byte	0xff
	.zero		1


	//   ....[242]....
        /*1028*/ 	.word	0x00009f60
        /*102c*/ 	.word	0x00000000
        /*1030*/ 	.word	0x00000000
        /*1034*/ 	.short	0x010a
        /*1036*/ 	.byte	0xff
	.zero		1


	//   ....[243]....
        /*1038*/ 	.word	0x00009fc0
        /*103c*/ 	.word	0x00000000
        /*1040*/ 	.word	0x00000000
        /*1044*/ 	.short	0x010a
        /*1046*/ 	.byte	0xff
	.zero		1


	//   ....[244]....
        /*1048*/ 	.word	0x0000a020
        /*104c*/ 	.word	0x00000000
        /*1050*/ 	.word	0x00000000
        /*1054*/ 	.short	0x010a
        /*1056*/ 	.byte	0xff
	.zero		1


	//   ....[245]....
        /*1058*/ 	.word	0x0000a080
        /*105c*/ 	.word	0x00000000
        /*1060*/ 	.word	0x00000000
        /*1064*/ 	.short	0x010a
        /*1066*/ 	.byte	0xff
	.zero		1


	//   ....[246]....
        /*1068*/ 	.word	0x0000a0e0
        /*106c*/ 	.word	0x00000000
        /*1070*/ 	.word	0x00000000
        /*1074*/ 	.short	0x010a
        /*1076*/ 	.byte	0xff
	.zero		1


	//   ....[247]....
        /*1078*/ 	.word	0x0000a140
        /*107c*/ 	.word	0x00000000
        /*1080*/ 	.word	0x00000000
        /*1084*/ 	.short	0x010a
        /*1086*/ 	.byte	0xff
	.zero		1


	//   ....[248]....
        /*1088*/ 	.word	0x0000a1a0
        /*108c*/ 	.word	0x00000000
        /*1090*/ 	.word	0x00000000
        /*1094*/ 	.short	0x010a
        /*1096*/ 	.byte	0xff
	.zero		1


	//   ....[249]....
        /*1098*/ 	.word	0x0000a200
        /*109c*/ 	.word	0x00000000
        /*10a0*/ 	.word	0x00000000
        /*10a4*/ 	.short	0x010a
        /*10a6*/ 	.byte	0xff
	.zero		1


	//   ....[250]....
        /*10a8*/ 	.word	0x0000a260
        /*10ac*/ 	.word	0x00000000
        /*10b0*/ 	.word	0x00000000
        /*10b4*/ 	.short	0x010a
        /*10b6*/ 	.byte	0xff
	.zero		1


	//   ....[251]....
        /*10b8*/ 	.word	0x0000a2b0
        /*10bc*/ 	.word	0x00000002
        /*10c0*/ 	.word	0x00000360
        /*10c4*/ 	.short	0x010a
        /*10c6*/ 	.byte	0xff
	.zero		1


	//   ....[252]....
        /*10c8*/ 	.word	0x0000a310
        /*10cc*/ 	.word	0x00000002
        /*10d0*/ 	.word	0x00000310
        /*10d4*/ 	.short	0x010a
        /*10d6*/ 	.byte	0xff
	.zero		1


	//   ....[253]....
        /*10d8*/ 	.word	0x0000a360
        /*10dc*/ 	.word	0x00000002
        /*10e0*/ 	.word	0x00000300
        /*10e4*/ 	.short	0x010a
        /*10e6*/ 	.byte	0xff
	.zero		1


	//   ....[254]....
        /*10e8*/ 	.word	0x0000a3c0
        /*10ec*/ 	.word	0x00000000
        /*10f0*/ 	.word	0x00000310
        /*10f4*/ 	.short	0x010a
        /*10f6*/ 	.byte	0xff
	.zero		1


	//   ....[255]....
        /*10f8*/ 	.word	0x0000a410
        /*10fc*/ 	.word	0x00000000
        /*1100*/ 	.word	0x00000300
        /*1104*/ 	.short	0x010a
        /*1106*/ 	.byte	0xff
	.zero		1


	//   ....[0]....
        /*1108*/ 	.word	0x0000a470
        /*110c*/ 	.word	0x00000002
        /*1110*/ 	.word	0x00000340
        /*1114*/ 	.short	0x010a
        /*1116*/ 	.byte	0xff
	.zero		1


	//   ....[1]....
        /*1118*/ 	.word	0x0000a4d0
        /*111c*/ 	.word	0x00000000
        /*1120*/ 	.word	0x00000000
        /*1124*/ 	.short	0x010a
        /*1126*/ 	.byte	0xff
	.zero		1


	//   ....[2]....
        /*1128*/ 	.word	0x0000a530
        /*112c*/ 	.word	0x00000000
        /*1130*/ 	.word	0x00000000
        /*1134*/ 	.short	0x010a
        /*1136*/ 	.byte	0xff
	.zero		1


	//   ....[3]....
        /*1138*/ 	.word	0x0000a590
        /*113c*/ 	.word	0x00000000
        /*1140*/ 	.word	0x00000000
        /*1144*/ 	.short	0x010a
        /*1146*/ 	.byte	0xff
	.zero		1


	//   ....[4]....
        /*1148*/ 	.word	0x0000a5f0
        /*114c*/ 	.word	0x00000000
        /*1150*/ 	.word	0x00000000
        /*1154*/ 	.short	0x010a
        /*1156*/ 	.byte	0xff
	.zero		1


	//   ....[5]....
        /*1158*/ 	.word	0x0000a650
        /*115c*/ 	.word	0x00000000
        /*1160*/ 	.word	0x00000000
        /*1164*/ 	.short	0x010a
        /*1166*/ 	.byte	0xff
	.zero		1


	//   ....[6]....
        /*1168*/ 	.word	0x0000a6a0
        /*116c*/ 	.word	0x00000003
        /*1170*/ 	.word	0x00000300
        /*1174*/ 	.short	0x010a
        /*1176*/ 	.byte	0xff
	.zero		1


	//   ....[7]....
        /*1178*/ 	.word	0x0000a700
        /*117c*/ 	.word	0x00000000
        /*1180*/ 	.word	0x000002f8
        /*1184*/ 	.short	0x010a
        /*1186*/ 	.byte	0xff
	.zero		1


	//   ....[8]....
        /*1188*/ 	.word	0x0000a760
        /*118c*/ 	.word	0x00000002
        /*1190*/ 	.word	0x000002e0
        /*1194*/ 	.short	0x010a
        /*1196*/ 	.byte	0xff
	.zero		1


	//   ....[9]....
        /*1198*/ 	.word	0x0000a7c0
        /*119c*/ 	.word	0x00000000
        /*11a0*/ 	.word	0x00000000
        /*11a4*/ 	.short	0x010a
        /*11a6*/ 	.byte	0xff
	.zero		1


	//   ....[10]....
        /*11a8*/ 	.word	0x0000a810
        /*11ac*/ 	.word	0x00000008
        /*11b0*/ 	.word	0x00000300
        /*11b4*/ 	.short	0x010a
        /*11b6*/ 	.byte	0xff
	.zero		1


	//   ....[11]....
        /*11b8*/ 	.word	0x0000a860
        /*11bc*/ 	.word	0x00000000
        /*11c0*/ 	.word	0x000002d0
        /*11c4*/ 	.short	0x010a
        /*11c6*/ 	.byte	0xff
	.zero		1


	//   ....[12]....
        /*11c8*/ 	.word	0x0000a8b0
        /*11cc*/ 	.word	0x00000011
        /*11d0*/ 	.word	0x00000320
        /*11d4*/ 	.short	0x010a
        /*11d6*/ 	.byte	0xff
	.zero		1


	//----- nvinfo : EIATTR_NUM_MBARRIERS
	.align		4
.L_47:
        /*11d8*/ 	.byte	0x03, 0x38
        /*11da*/ 	.short	0x0070


	//----- nvinfo : EIATTR_EXIT_INSTR_OFFSETS
	.align		4
        /*11dc*/ 	.byte	0x04, 0x1c
        /*11de*/ 	.short	(.L_49 - .L_48)


	//   ....[0]....
.L_48:
        /*11e0*/ 	.word	0x00004510


	//   ....[1]....
        /*11e4*/ 	.word	0x00004a00


	//   ....[2]....
        /*11e8*/ 	.word	0x00004a60


	//   ....[3]....
        /*11ec*/ 	.word	0x00005870


	//   ....[4]....
        /*11f0*/ 	.word	0x000067d0


	//   ....[5]....
        /*11f4*/ 	.word	0x00006810


	//   ....[6]....
        /*11f8*/ 	.word	0x00008fe0


	//   ....[7]....
        /*11fc*/ 	.word	0x00009060


	//   ....[8]....
        /*1200*/ 	.word	0x00009090


	//   ....[9]....
        /*1204*/ 	.word	0x000090c0


	//----- nvinfo : EIATTR_MAX_THREADS
	.align		4
.L_49:
        /*1208*/ 	.byte	0x04, 0x05
        /*120a*/ 	.short	(.L_51 - .L_50)
.L_50:
        /*120c*/ 	.word	0x00000100
        /*1210*/ 	.word	0x00000001
        /*1214*/ 	.word	0x00000001


	//----- nvinfo : EIATTR_CRS_STACK_SIZE
	.align		4
.L_51:
        /*1218*/ 	.byte	0x04, 0x1e
        /*121a*/ 	.short	(.L_53 - .L_52)
.L_52:
        /*121c*/ 	.word	0x00000000


	//----- nvinfo : EIATTR_CBANK_PARAM_SIZE
	.align		4
.L_53:
        /*1220*/ 	.byte	0x03, 0x19
        /*1222*/ 	.short	0x0800


	//----- nvinfo : EIATTR_PARAM_CBANK
	.align		4
        /*1224*/ 	.byte	0x04, 0x0a
        /*1226*/ 	.short	(.L_55 - .L_54)
	.align		4
.L_54:
        /*1228*/ 	.word	index@(.nv.constant0._ZN7cutlass13device_kernelINS_4gemm6kernel13GemmUniversalIN4cute5tupleIJiiiiEEENS1_10collective13CollectiveMmaINS1_35MainloopSm100TmaUmmaWarpSpecializedILi45ELi2ELi4ENS5_IJNS4_1CILi2EEENSA_ILi1EEESC_EEEEENS5_IJNSA_ILi64EEENSA_ILi80EEENSA_ILi16EEEEEENS_10bfloat16_tENS5_IJlSC_lEEESJ_SK_NS4_8TiledMMAINS4_8MMA_AtomIJNS4_20SM100_MMA_F16BF16_SSISJ_SJ_fLi64ELi80ELNS4_4UMMA5MajorE0ELSP_0ELNSO_7ScaleInE0ELSQ_0EEEEEENS4_6LayoutINS5_IJSC_SC_SC_EEENS5_IJNSA_ILi0EEESV_SV_EEEEENS5_IJNS4_10UnderscoreESY_SY_EEEEENS4_13SM90_TMA_LOADENS4_14ComposedLayoutINS4_7SwizzleILi1ELi4ELi3EEENS4_18smem_ptr_flag_bitsILi16EEENST_INS5_IJNSA_ILi8EEESH_EEENS5_IJSH_SC_EEEEEEEvNS4_8identityENS4_23SM90_TMA_LOAD_MULTICASTES1B_vS1C_EENS_8epilogue10collective18CollectiveEpilogueINS1F_23Sm100TmaWarpSpecializedILi2ELi1ELi40ELb1ELb0EEEJSI_NS5_IJNST_ISF_SC_EENST_ISG_SC_EEEEESJ_SK_SJ_SK_NS1F_6fusion15FusionCallbacksIS1J_NS1N_17LinearCombinationISJ_fSJ_fLNS_15FloatRoundStyleE2EEESI_S1M_JEEENS4_5SM1004TMEM4LOAD26SM100_TMEM_LOAD_16dp256b2xES11_S1B_NS4_17SM75_U32x4_LDSM_NENS4_14SM90_TMA_STOREES1B_NS4_17SM90_U32x4_STSM_NENS4_39AutoVectorizingCopyWithAssumedAlignmentILi128EEEEEEvvEEEEvNT_6ParamsE)
        /*122c*/ 	.short	0x0380
        /*122e*/ 	.short	0x0800


	//----- nvinfo : EIATTR_SW_WAR
	.align		4
.L_55:
        /*1230*/ 	.byte	0x04, 0x36
        /*1232*/ 	.short	(.L_57 - .L_56)
.L_56:
        /*1234*/ 	.word	0x00000008
.L_57:


//--------------------- .nv.callgraph             --------------------------
	.section	.nv.callgraph,"",@"SHT_CUDA_CALLGRAPH"
	.align	4
	.sectionentsize	8
	.align		4
        /*0000*/ 	.word	0x00000000
	.align		4
        /*0004*/ 	.word	0xffffffff
	.align		4
        /*0008*/ 	.word	index@(_ZN7cutlass13device_kernelINS_4gemm6kernel13GemmUniversalIN4cute5tupleIJiiiiEEENS1_10collective13CollectiveMmaINS1_35MainloopSm100TmaUmmaWarpSpecializedILi45ELi2ELi4ENS5_IJNS4_1CILi2EEENSA_ILi1EEESC_EEEEENS5_IJNSA_ILi64EEENSA_ILi80EEENSA_ILi16EEEEEENS_10bfloat16_tENS5_IJlSC_lEEESJ_SK_NS4_8TiledMMAINS4_8MMA_AtomIJNS4_20SM100_MMA_F16BF16_SSISJ_SJ_fLi64ELi80ELNS4_4UMMA5MajorE0ELSP_0ELNSO_7ScaleInE0ELSQ_0EEEEEENS4_6LayoutINS5_IJSC_SC_SC_EEENS5_IJNSA_ILi0EEESV_SV_EEEEENS5_IJNS4_10UnderscoreESY_SY_EEEEENS4_13SM90_TMA_LOADENS4_14ComposedLayoutINS4_7SwizzleILi1ELi4ELi3EEENS4_18smem_ptr_flag_bitsILi16EEENST_INS5_IJNSA_ILi8EEESH_EEENS5_IJSH_SC_EEEEEEEvNS4_8identityENS4_23SM90_TMA_LOAD_MULTICASTES1B_vS1C_EENS_8epilogue10collective18CollectiveEpilogueINS1F_23Sm100TmaWarpSpecializedILi2ELi1ELi40ELb1ELb0EEEJSI_NS5_IJNST_ISF_SC_EENST_ISG_SC_EEEEESJ_SK_SJ_SK_NS1F_6fusion15FusionCallbacksIS1J_NS1N_17LinearCombinationISJ_fSJ_fLNS_15FloatRoundStyleE2EEESI_S1M_JEEENS4_5SM1004TMEM4LOAD26SM100_TMEM_LOAD_16dp256b2xES11_S1B_NS4_17SM75_U32x4_LDSM_NENS4_14SM90_TMA_STOREES1B_NS4_17SM90_U32x4_STSM_NENS4_39AutoVectorizingCopyWithAssumedAlignmentILi128EEEEEEvvEEEEvNT_6ParamsE)
	.align		4
        /*000c*/ 	.word	index@(__assertfail)
	.align		4
        /*0010*/ 	.word	0x00000000
	.align		4
        /*0014*/ 	.word	0xfffffffe
	.align		4
        /*0018*/ 	.word	0x00000000
	.align		4
        /*001c*/ 	.word	0xfffffffd
	.align		4
        /*0020*/ 	.word	0x00000000
	.align		4
        /*0024*/ 	.word	0xfffffffc


//--------------------- .nv.constant4             --------------------------
	.section	.nv.constant4,"a",@progbits
	.align	8
	.align		8
.nv.constant4:
        /*0000*/ 	.dword	__assertfail
	.align		8
        /*0008*/ 	.dword	__unnamed_1
	.align		8
        /*0010*/ 	.dword	__unnamed_2
	.align		8
        /*0018*/ 	.dword	_ZN40_INTERNAL_047540d5_4_k_cu_331d5e1d_138694cuda3std3__45__cpo5beginE
	.align		8
        /*0020*/ 	.dword	_ZN40_INTERNAL_047540d5_4_k_cu_331d5e1d_138694cuda3std3__45__cpo3endE
	.align		8
        /*0028*/ 	.dword	_ZN40_INTERNAL_047540d5_4_k_cu_331d5e1d_138694cuda3std3__45__cpo6cbeginE
	.align		8
        /*0030*/ 	.dword	_ZN40_INTERNAL_047540d5_4_k_cu_331d5e1d_138694cuda3std3__45__cpo4cendE
	.align		8
        /*0038*/ 	.dword	_ZN40_INTERNAL_047540d5_4_k_cu_331d5e1d_138694cuda3std3__442_GLOBAL__N__047540d5_4_k_cu_331d5e1d_138696ignoreE
	.align		8
        /*0040*/ 	.dword	_ZN40_INTERNAL_047540d5_4_k_cu_331d5e1d_138694cuda3std3__419piecewise_constructE
	.align		8
        /*0048*/ 	.dword	_ZN40_INTERNAL_047540d5_4_k_cu_331d5e1d_138694cuda3std3__48in_placeE
	.align		8
        /*0050*/ 	.dword	_ZN40_INTERNAL_047540d5_4_k_cu_331d5e1d_138694cuda3std6ranges3__45__cpo4swapE
	.align		8
        /*0058*/ 	.dword	_ZN40_INTERNAL_047540d5_4_k_cu_331d5e1d_138694cuda3std6ranges3__45__cpo9iter_moveE
	.align		8
        /*0060*/ 	.dword	_ZN40_INTERNAL_047540d5_4_k_cu_331d5e1d_138694cute7productE
	.align		8
        /*0068*/ 	.dword	_ZN40_INTERNAL_047540d5_4_k_cu_331d5e1d_138694cute1_E
	.align		8
        /*0070*/ 	.dword	$str$25
	.align		8
        /*0078*/ 	.dword	$str$26
	.align		8
        /*0080*/ 	.dword	$str$27
	.align		8
        /*0088*/ 	.dword	$str$28


//--------------------- .text._ZN7cutlass13device_kernelINS_4gemm6kernel13GemmUniversalIN4cute5tupleIJiiiiEEENS1_10collective13CollectiveMmaINS1_35MainloopSm100TmaUmmaWarpSpecializedILi45ELi2ELi4ENS5_IJNS4_1CILi2EEENSA_ILi1EEESC_EEEEENS5_IJNSA_ILi64EEENSA_ILi80EEENSA_ILi16EEEEEENS_10bfloat16_tENS5_IJlSC_lEEESJ_SK_NS4_8TiledMMAINS4_8MMA_AtomIJNS4_20SM100_MMA_F16BF16_SSISJ_SJ_fLi64ELi80ELNS4_4UMMA5MajorE0ELSP_0ELNSO_7ScaleInE0ELSQ_0EEEEEENS4_6LayoutINS5_IJSC_SC_SC_EEENS5_IJNSA_ILi0EEESV_SV_EEEEENS5_IJNS4_10UnderscoreESY_SY_EEEEENS4_13SM90_TMA_LOADENS4_14ComposedLayoutINS4_7SwizzleILi1ELi4ELi3EEENS4_18smem_ptr_flag_bitsILi16EEENST_INS5_IJNSA_ILi8EEESH_EEENS5_IJSH_SC_EEEEEEEvNS4_8identityENS4_23SM90_TMA_LOAD_MULTICASTES1B_vS1C_EENS_8epilogue10collective18CollectiveEpilogueINS1F_23Sm100TmaWarpSpecializedILi2ELi1ELi40ELb1ELb0EEEJSI_NS5_IJNST_ISF_SC_EENST_ISG_SC_EEEEESJ_SK_SJ_SK_NS1F_6fusion15FusionCallbacksIS1J_NS1N_17LinearCombinationISJ_fSJ_fLNS_15FloatRoundStyleE2EEESI_S1M_JEEENS4_5SM1004TMEM4LOAD26SM100_TMEM_LOAD_16dp256b2xES11_S1B_NS4_17SM75_U32x4_LDSM_NENS4_14SM90_TMA_STOREES1B_NS4_17SM90_U32x4_STSM_NENS4_39AutoVectorizingCopyWithAssumedAlignmentILi128EEEEEEvvEEEEvNT_6ParamsE --------------------------
	.section	.text._ZN7cutlass13device_kernelINS_4gemm6kernel13GemmUniversalIN4cute5tupleIJiiiiEEENS1_10collective13CollectiveMmaINS1_35MainloopSm100TmaUmmaWarpSpecializedILi45ELi2ELi4ENS5_IJNS4_1CILi2EEENSA_ILi1EEESC_EEEEENS5_IJNSA_ILi64EEENSA_ILi80EEENSA_ILi16EEEEEENS_10bfloat16_tENS5_IJlSC_lEEESJ_SK_NS4_8TiledMMAINS4_8MMA_AtomIJNS4_20SM100_MMA_F16BF16_SSISJ_SJ_fLi64ELi80ELNS4_4UMMA5MajorE0ELSP_0ELNSO_7ScaleInE0ELSQ_0EEEEEENS4_6LayoutINS5_IJSC_SC_SC_EEENS5_IJNSA_ILi0EEESV_SV_EEEEENS5_IJNS4_10UnderscoreESY_SY_EEEEENS4_13SM90_TMA_LOADENS4_14ComposedLayoutINS4_7SwizzleILi1ELi4ELi3EEENS4_18smem_ptr_flag_bitsILi16EEENST_INS5_IJNSA_ILi8EEESH_EEENS5_IJSH_SC_EEEEEEEvNS4_8identityENS4_23SM90_TMA_LOAD_MULTICASTES1B_vS1C_EENS_8epilogue10collective18CollectiveEpilogueINS1F_23Sm100TmaWarpSpecializedILi2ELi1ELi40ELb1ELb0EEEJSI_NS5_IJNST_ISF_SC_EENST_ISG_SC_EEEEESJ_SK_SJ_SK_NS1F_6fusion15FusionCallbacksIS1J_NS1N_17LinearCombinationISJ_fSJ_fLNS_15FloatRoundStyleE2EEESI_S1M_JEEENS4_5SM1004TMEM4LOAD26SM100_TMEM_LOAD_16dp256b2xES11_S1B_NS4_17SM75_U32x4_LDSM_NENS4_14SM90_TMA_STOREES1B_NS4_17SM90_U32x4_STSM_NENS4_39AutoVectorizingCopyWithAssumedAlignmentILi128EEEEEEvvEEEEvNT_6ParamsE,"ax",@progbits
	.align	128
.text._ZN7cutlass13device_kernelINS_4gemm6kernel13GemmUniversalIN4cute5tupleIJiiiiEEENS1_10collective13CollectiveMmaINS1_35MainloopSm100TmaUmmaWarpSpecializedILi45ELi2ELi4ENS5_IJNS4_1CILi2EEENSA_ILi1EEESC_EEEEENS5_IJNSA_ILi64EEENSA_ILi80EEENSA_ILi16EEEEEENS_10bfloat16_tENS5_IJlSC_lEEESJ_SK_NS4_8TiledMMAINS4_8MMA_AtomIJNS4_20SM100_MMA_F16BF16_SSISJ_SJ_fLi64ELi80ELNS4_4UMMA5MajorE0ELSP_0ELNSO_7ScaleInE0ELSQ_0EEEEEENS4_6LayoutINS5_IJSC_SC_SC_EEENS5_IJNSA_ILi0EEESV_SV_EEEEENS5_IJNS4_10UnderscoreESY_SY_EEEEENS4_13SM90_TMA_LOADENS4_14ComposedLayoutINS4_7SwizzleILi1ELi4ELi3EEENS4_18smem_ptr_flag_bitsILi16EEENST_INS5_IJNSA_ILi8EEESH_EEENS5_IJSH_SC_EEEEEEEvNS4_8identityENS4_23SM90_TMA_LOAD_MULTICASTES1B_vS1C_EENS_8epilogue10collective18CollectiveEpilogueINS1F_23Sm100TmaWarpSpecializedILi2ELi1ELi40ELb1ELb0EEEJSI_NS5_IJNST_ISF_SC_EENST_ISG_SC_EEEEESJ_SK_SJ_SK_NS1F_6fusion15FusionCallbacksIS1J_NS1N_17LinearCombinationISJ_fSJ_fLNS_15FloatRoundStyleE2EEESI_S1M_JEEENS4_5SM1004TMEM4LOAD26SM100_TMEM_LOAD_16dp256b2xES11_S1B_NS4_17SM75_U32x4_LDSM_NENS4_14SM90_TMA_STOREES1B_NS4_17SM90_U32x4_STSM_NENS4_39AutoVectorizingCopyWithAssumedAlignmentILi128EEEEEEvvEEEEvNT_6ParamsE:
        .type           _ZN7cutlass13device_kernelINS_4gemm6kernel13GemmUniversalIN4cute5tupleIJiiiiEEENS1_10collective13CollectiveMmaINS1_35MainloopSm100TmaUmmaWarpSpecializedILi45ELi2ELi4ENS5_IJNS4_1CILi2EEENSA_ILi1EEESC_EEEEENS5_IJNSA_ILi64EEENSA_ILi80EEENSA_ILi16EEEEEENS_10bfloat16_tENS5_IJlSC_lEEESJ_SK_NS4_8TiledMMAINS4_8MMA_AtomIJNS4_20SM100_MMA_F16BF16_SSISJ_SJ_fLi64ELi80ELNS4_4UMMA5MajorE0ELSP_0ELNSO_7ScaleInE0ELSQ_0EEEEEENS4_6LayoutINS5_IJSC_SC_SC_EEENS5_IJNSA_ILi0EEESV_SV_EEEEENS5_IJNS4_10UnderscoreESY_SY_EEEEENS4_13SM90_TMA_LOADENS4_14ComposedLayoutINS4_7SwizzleILi1ELi4ELi3EEENS4_18smem_ptr_flag_bitsILi16EEENST_INS5_IJNSA_ILi8EEESH_EEENS5_IJSH_SC_EEEEEEEvNS4_8identityENS4_23SM90_TMA_LOAD_MULTICASTES1B_vS1C_EENS_8epilogue10collective18CollectiveEpilogueINS1F_23Sm100TmaWarpSpecializedILi2ELi1ELi40ELb1ELb0EEEJSI_NS5_IJNST_ISF_SC_EENST_ISG_SC_EEEEESJ_SK_SJ_SK_NS1F_6fusion15FusionCallbacksIS1J_NS1N_17LinearCombinationISJ_fSJ_fLNS_15FloatRoundStyleE2EEESI_S1M_JEEENS4_5SM1004TMEM4LOAD26SM100_TMEM_LOAD_16dp256b2xES11_S1B_NS4_17SM75_U32x4_LDSM_NENS4_14SM90_TMA_STOREES1B_NS4_17SM90_U32x4_STSM_NENS4_39AutoVectorizingCopyWithAssumedAlignmentILi128EEEEEEvvEEEEvNT_6ParamsE,@function
        .size           _ZN7cutlass13device_kernelINS_4gemm6kernel13GemmUniversalIN4cute5tupleIJiiiiEEENS1_10collective13CollectiveMmaINS1_35MainloopSm100TmaUmmaWarpSpecializedILi45ELi2ELi4ENS5_IJNS4_1CILi2EEENSA_ILi1EEESC_EEEEENS5_IJNSA_ILi64EEENSA_ILi80EEENSA_ILi16EEEEEENS_10bfloat16_tENS5_IJlSC_lEEESJ_SK_NS4_8TiledMMAINS4_8MMA_AtomIJNS4_20SM100_MMA_F16BF16_SSISJ_SJ_fLi64ELi80ELNS4_4UMMA5MajorE0ELSP_0ELNSO_7ScaleInE0ELSQ_0EEEEEENS4_6LayoutINS5_IJSC_SC_SC_EEENS5_IJNSA_ILi0EEESV_SV_EEEEENS5_IJNS4_10UnderscoreESY_SY_EEEEENS4_13SM90_TMA_LOADENS4_14ComposedLayoutINS4_7SwizzleILi1ELi4ELi3EEENS4_18smem_ptr_flag_bitsILi16EEENST_INS5_IJNSA_ILi8EEESH_EEENS5_IJSH_SC_EEEEEEEvNS4_8identityENS4_23SM90_TMA_LOAD_MULTICASTES1B_vS1C_EENS_8epilogue10collective18CollectiveEpilogueINS1F_23Sm100TmaWarpSpecializedILi2ELi1ELi40ELb1ELb0EEEJSI_NS5_IJNST_ISF_SC_EENST_ISG_SC_EEEEESJ_SK_SJ_SK_NS1F_6fusion15FusionCallbacksIS1J_NS1N_17LinearCombinationISJ_fSJ_fLNS_15FloatRoundStyleE2EEESI_S1M_JEEENS4_5SM1004TMEM4LOAD26SM100_TMEM_LOAD_16dp256b2xES11_S1B_NS4_17SM75_U32x4_LDSM_NENS4_14SM90_TMA_STOREES1B_NS4_17SM90_U32x4_STSM_NENS4_39AutoVectorizingCopyWithAssumedAlignmentILi128EEEEEEvvEEEEvNT_6ParamsE,(.L_x_272 - _ZN7cutlass13device_kernelINS_4gemm6kernel13GemmUniversalIN4cute5tupleIJiiiiEEENS1_10collective13CollectiveMmaINS1_35MainloopSm100TmaUmmaWarpSpecializedILi45ELi2ELi4ENS5_IJNS4_1CILi2EEENSA_ILi1EEESC_EEEEENS5_IJNSA_ILi64EEENSA_ILi80EEENSA_ILi16EEEEEENS_10bfloat16_tENS5_IJlSC_lEEESJ_SK_NS4_8TiledMMAINS4_8MMA_AtomIJNS4_20SM100_MMA_F16BF16_SSISJ_SJ_fLi64ELi80ELNS4_4UMMA5MajorE0ELSP_0ELNSO_7ScaleInE0ELSQ_0EEEEEENS4_6LayoutINS5_IJSC_SC_SC_EEENS5_IJNSA_ILi0EEESV_SV_EEEEENS5_IJNS4_10UnderscoreESY_SY_EEEEENS4_13SM90_TMA_LOADENS4_14ComposedLayoutINS4_7SwizzleILi1ELi4ELi3EEENS4_18smem_ptr_flag_bitsILi16EEENST_INS5_IJNSA_ILi8EEESH_EEENS5_IJSH_SC_EEEEEEEvNS4_8identityENS4_23SM90_TMA_LOAD_MULTICASTES1B_vS1C_EENS_8epilogue10collective18CollectiveEpilogueINS1F_23Sm100TmaWarpSpecializedILi2ELi1ELi40ELb1ELb0EEEJSI_NS5_IJNST_ISF_SC_EENST_ISG_SC_EEEEESJ_SK_SJ_SK_NS1F_6fusion15FusionCallbacksIS1J_NS1N_17LinearCombinationISJ_fSJ_fLNS_15FloatRoundStyleE2EEESI_S1M_JEEENS4_5SM1004TMEM4LOAD26SM100_TMEM_LOAD_16dp256b2xES11_S1B_NS4_17SM75_U32x4_LDSM_NENS4_14SM90_TMA_STOREES1B_NS4_17SM90_U32x4_STSM_NENS4_39AutoVectorizingCopyWithAssumedAlignmentILi128EEEEEEvvEEEEvNT_6ParamsE)
        .other          _ZN7cutlass13device_kernelINS_4gemm6kernel13GemmUniversalIN4cute5tupleIJiiiiEEENS1_10collective13CollectiveMmaINS1_35MainloopSm100TmaUmmaWarpSpecializedILi45ELi2ELi4ENS5_IJNS4_1CILi2EEENSA_ILi1EEESC_EEEEENS5_IJNSA_ILi64EEENSA_ILi80EEENSA_ILi16EEEEEENS_10bfloat16_tENS5_IJlSC_lEEESJ_SK_NS4_8TiledMMAINS4_8MMA_AtomIJNS4_20SM100_MMA_F16BF16_SSISJ_SJ_fLi64ELi80ELNS4_4UMMA5MajorE0ELSP_0ELNSO_7ScaleInE0ELSQ_0EEEEEENS4_6LayoutINS5_IJSC_SC_SC_EEENS5_IJNSA_ILi0EEESV_SV_EEEEENS5_IJNS4_10UnderscoreESY_SY_EEEEENS4_13SM90_TMA_LOADENS4_14ComposedLayoutINS4_7SwizzleILi1ELi4ELi3EEENS4_18smem_ptr_flag_bitsILi16EEENST_INS5_IJNSA_ILi8EEESH_EEENS5_IJSH_SC_EEEEEEEvNS4_8identityENS4_23SM90_TMA_LOAD_MULTICASTES1B_vS1C_EENS_8epilogue10collective18CollectiveEpilogueINS1F_23Sm100TmaWarpSpecializedILi2ELi1ELi40ELb1ELb0EEEJSI_NS5_IJNST_ISF_SC_EENST_ISG_SC_EEEEESJ_SK_SJ_SK_NS1F_6fusion15FusionCallbacksIS1J_NS1N_17LinearCombinationISJ_fSJ_fLNS_15FloatRoundStyleE2EEESI_S1M_JEEENS4_5SM1004TMEM4LOAD26SM100_TMEM_LOAD_16dp256b2xES11_S1B_NS4_17SM75_U32x4_LDSM_NENS4_14SM90_TMA_STOREES1B_NS4_17SM90_U32x4_STSM_NENS4_39AutoVectorizingCopyWithAssumedAlignmentILi128EEEEEEvvEEEEvNT_6ParamsE,@"STO_CUDA_ENTRY STV_DEFAULT"
_ZN7cutlass13device_kernelINS_4gemm6kernel13GemmUniversalIN4cute5tupleIJiiiiEEENS1_10collective13CollectiveMmaINS1_35MainloopSm100TmaUmmaWarpSpecializedILi45ELi2ELi4ENS5_IJNS4_1CILi2EEENSA_ILi1EEESC_EEEEENS5_IJNSA_ILi64EEENSA_ILi80EEENSA_ILi16EEEEEENS_10bfloat16_tENS5_IJlSC_lEEESJ_SK_NS4_8TiledMMAINS4_8MMA_AtomIJNS4_20SM100_MMA_F16BF16_SSISJ_SJ_fLi64ELi80ELNS4_4UMMA5MajorE0ELSP_0ELNSO_7ScaleInE0ELSQ_0EEEEEENS4_6LayoutINS5_IJSC_SC_SC_EEENS5_IJNSA_ILi0EEESV_SV_EEEEENS5_IJNS4_10UnderscoreESY_SY_EEEEENS4_13SM90_TMA_LOADENS4_14ComposedLayoutINS4_7SwizzleILi1ELi4ELi3EEENS4_18smem_ptr_flag_bitsILi16EEENST_INS5_IJNSA_ILi8EEESH_EEENS5_IJSH_SC_EEEEEEEvNS4_8identityENS4_23SM90_TMA_LOAD_MULTICASTES1B_vS1C_EENS_8epilogue10collective18CollectiveEpilogueINS1F_23Sm100TmaWarpSpecializedILi2ELi1ELi40ELb1ELb0EEEJSI_NS5_IJNST_ISF_SC_EENST_ISG_SC_EEEEESJ_SK_SJ_SK_NS1F_6fusion15FusionCallbacksIS1J_NS1N_17LinearCombinationISJ_fSJ_fLNS_15FloatRoundStyleE2EEESI_S1M_JEEENS4_5SM1004TMEM4LOAD26SM100_TMEM_LOAD_16dp256b2xES11_S1B_NS4_17SM75_U32x4_LDSM_NENS4_14SM90_TMA_STOREES1B_NS4_17SM90_U32x4_STSM_NENS4_39AutoVectorizingCopyWithAssumedAlignmentILi128EEEEEEvvEEEEvNT_6ParamsE:
[----:B------:R-:W1:Y:S01]  /*0000*/  LDC R1, c[0x0][0x37c] ;  /* 0x0000df00ff017b82 */ /* 0x000e620000000800 */
[----:B------:R-:W2:Y:S01]  /*0010*/  S2R R104, SR_TID.X ;  /* 0x0000000000687919 */ /* 0x000ea20000002100 */
[----:B------:R-:W3:Y:S01]  /*0020*/  LDCU.64 UR8, c[0x0][0x890] ;  /* 0x00011200ff0877ac */ /* 0x000ee20008000a00 */
[----:B------:R-:W-:Y:S02]  /*0030*/  PRMT R97, RZ, 0x7610, R97 ;  /* 0x00007610ff617816 */ /* 0x000fe40000000061 */
[----:B------:R-:W-:Y:S01]  /*0040*/  ELECT P3, URZ, PT ;  /* 0x0000000000ff782f */ /* 0x000fe20003860000 */
[----:B---3--:R-:W-:-:S04]  /*0050*/  UISETP.NE.U32.AND UP0, UPT, UR8, URZ, UPT ;  /* 0x000000ff0800728c */ /* 0x008fc8000bf05070 */
[----:B------:R-:W-:Y:S01]  /*0060*/  UISETP.NE.AND.EX UP0, UPT, UR9, URZ, UPT, UP0 ;  /* 0x000000ff0900728c */ /* 0x000fe2000bf05300 */
[----:B--2---:R-:W-:-:S05]  /*0070*/  SHF.R.U32.HI R98, RZ, 0x5, R104 ;  /* 0x00000005ff627819 */ /* 0x004fca0000011668 */
[----:B------:R-:W2:Y:S02]  /*0080*/  SHFL.IDX PT, R0, R98, RZ, 0x1f ;  /* 0x00001fff62007589 */ /* 0x000ea400000e0000 */
[----:B--2---:R-:W-:Y:S01]  /*0090*/  R2UR UR20, R0 ;  /* 0x00000000001472ca */ /* 0x004fe200000e0000 */
[----:B-1----:R-:W-:-:S14]  /*00a0*/  BRA.U UP0, `(.L_x_0) ;  /* 0x0000000100307547 */ /* 0x002fdc000b800000 */
[----:B------:R-:W1:Y:S02]  /*00b0*/  LDCU.64 UR4, c[0x0][0x888] ;  /* 0x00011100ff0477ac */ /* 0x000e640008000a00 */
[----:B-1----:R-:W-:-:S04]  /*00c0*/  UISETP.NE.U32.AND UP0, UPT, UR4, URZ, UPT ;  /* 0x000000ff0400728c */ /* 0x002fc8000bf05070 */
[----:B------:R-:W-:-:S09]  /*00d0*/  UISETP.NE.AND.EX UP0, UPT, UR5, URZ, UPT, UP0 ;  /* 0x000000ff0500728c */ /* 0x000fd2000bf05300 */
[----:B------:R-:W-:Y:S05]  /*00e0*/  BRA.U !UP0, `(.L_x_1) ;  /* 0x0000000108147547 */ /* 0x000fea000b800000 */
[----:B------:R-:W1:Y:S01]  /*00f0*/  LDC.64 R58, c[0x0][0x888] ;  /* 0x00022200ff3a7b82 */ /* 0x000e620000000a00 */
[----:B------:R-:W1:Y:S02]  /*0100*/  LDCU.64 UR4, c[0x0][0x358] ;  /* 0x00006b00ff0477ac */ /* 0x000e640008000a00 */
[----:B-1----:R1:W5:Y:S01]  /*0110*/  LDG.E R58, desc[UR4][R58.64] ;  /* 0x000000043a3a7981 */ /* 0x002362000c1e1900 */
[----:B------:R-:W-:Y:S01]  /*0120*/  HFMA2 R97, -RZ, RZ, 0, 5.9604644775390625e-08 ;  /* 0x00000001ff617431 */ /* 0x000fe200000001ff */
[----:B------:R-:W-:Y:S05]  /*0130*/  BRA `(.L_x_0) ;  /* 0x00000000000c7947 */ /* 0x000fea0003800000 */
.L_x_1:
[----:B------:R-:W1:Y:S01]  /*0140*/  LDCU UR4, c[0x0][0x880] ;  /* 0x00011000ff0477ac */ /* 0x000e620008000800 */
[----:B------:R-:W-:Y:S01]  /*0150*/  HFMA2 R97, -RZ, RZ, 0, 5.9604644775390625e-08 ;  /* 0x00000001ff617431 */ /* 0x000fe200000001ff */
[----:B-1----:R-:W-:-:S07]  /*0160*/  MOV R58, UR4 ;  /* 0x00000004003a7c02 */ /* 0x002fce0008000f00 */
.L_x_0:
[----:B------:R-:W2:Y:S02]  /*0170*/  LDCU.64 UR4, c[0x0][0x8b0] ;  /* 0x00011600ff0477ac */ /* 0x000ea40008000a00 */
[----:B--2---:R-:W-:-:S04]  /*0180*/  UISETP.NE.U32.AND UP0, UPT, UR4, URZ, UPT ;  /* 0x000000ff0400728c */ /* 0x004fc8000bf05070 */
[----:B------:R-:W-:-:S09]  /*0190*/  UISETP.NE.AND.EX UP0, UPT, UR5, URZ, UPT, UP0 ;  /* 0x000000ff0500728c */ /* 0x000fd2000bf05300 */
[----:B------:R-:W-:Y:S05]  /*01a0*/  BRA.U UP0, `(.L_x_2) ;  /* 0x0000000100287547 */ /* 0x000fea000b800000 */
[----:B------:R-:W2:Y:S02]  /*01b0*/  LDCU.64 UR4, c[0x0][0x8a8] ;  /* 0x00011500ff0477ac */ /* 0x000ea40008000a00 */
[----:B--2---:R-:W-:-:S04]  /*01c0*/  UISETP.NE.U32.AND UP0, UPT, UR4, URZ, UPT ;  /* 0x000000ff0400728c */ /* 0x004fc8000bf05070 */
[----:B------:R-:W-:-:S09]  /*01d0*/  UISETP.NE.AND.EX UP0, UPT, UR5, URZ, UPT, UP0 ;  /* 0x000000ff0500728c */ /* 0x000fd2000bf05300 */
[----:B------:R-:W-:Y:S05]  /*01e0*/  BRA.U !UP0, `(.L_x_3) ;  /* 0x0000000108107547 */ /* 0x000fea000b800000 */
[----:B------:R-:W2:Y:S01]  /*01f0*/  LDC.64 R2, c[0x0][0x8a8] ;  /* 0x00022a00ff027b82 */ /* 0x000ea20000000a00 */
[----:B------:R-:W2:Y:S02]  /*0200*/  LDCU.64 UR4, c[0x0][0x358] ;  /* 0x00006b00ff0477ac */ /* 0x000ea40008000a00 */
[----:B--2---:R2:W5:Y:S01]  /*0210*/  LDG.E R57, desc[UR4][R2.64] ;  /* 0x0000000402397981 */ /* 0x004562000c1e1900 */
[----:B------:R-:W-:Y:S05]  /*0220*/  BRA `(.L_x_2) ;  /* 0x0000000000087947 */ /* 0x000fea0003800000 */
.L_x_3:
[----:B------:R-:W2:Y:S02]  /*0230*/  LDCU UR4, c[0x0][0x8a0] ;  /* 0x00011400ff0477ac */ /* 0x000ea40008000800 */
[----:B--2---:R-:W-:Y:S02]  /*0240*/  MOV R57, UR4 ;  /* 0x0000000400397c02 */ /* 0x004fe40008000f00 */
.L_x_2:
[----:B------:R-:W-:Y:S01]  /*0250*/  IMAD.U32 R0, RZ, RZ, UR20 ;  /* 0x00000014ff007e24 */ /* 0x000fe2000f8e00ff */
[----:B------:R-:W-:Y:S04]  /*0260*/  BSSY.RECONVERGENT B0, `(.L_x_4) ;  /* 0x000000c000007945 */ /* 0x000fe80003800200 */
[C---:B------:R-:W-:Y:S02]  /*0270*/  ISETP.NE.OR P1, PT, R0.reuse, 0x1, !P3 ;  /* 0x000000010000780c */ /* 0x040fe40005f25670 */
[----:B------:R-:W-:-:S11]  /*0280*/  ISETP.NE.OR P0, PT, R0, 0x3, !P3 ;  /* 0x000000030000780c */ /* 0x000fd60005f05670 */
[----:B------:R-:W-:Y:S05]  /*0290*/  @P1 BRA `(.L_x_5) ;  /* 0x0000000000201947 */ /* 0x000fea0003800000 */
[----:B------:R-:W3:Y:S02]  /*02a0*/  LDCU.64 UR4, c[0x0][0x348] ;  /* 0x00006900ff0477ac */ /* 0x000ee40008000a00 */
[----:B---3--:R-:W-:Y:S02]  /*02b0*/  UIADD3 UR6, UP1, UPT, UR4, 0x80, URZ ;  /* 0x0000008004067890 */ /* 0x008fe4000ff3e0ff */
[----:B------:R-:W-:Y:S02]  /*02c0*/  UIADD3 UR4, UP0, UPT, UR4, 0x180, URZ ;  /* 0x0000018004047890 */ /* 0x000fe4000ff1e0ff */
[----:B------:R-:W-:Y:S02]  /*02d0*/  UIADD3.X UR7, UPT, UPT, URZ, UR5, URZ, UP1, !UPT ;  /* 0x00000005ff077290 */ /* 0x000fe40008ffe4ff */
[----:B------:R-:W-:-:S07]  /*02e0*/  UIADD3.X UR5, UPT, UPT, URZ, UR5, URZ, UP0, !UPT ;  /* 0x00000005ff057290 */ /* 0x000fce00087fe4ff */
[----:B------:R3:W-:Y:S02]  /*02f0*/  UTMACCTL.PF [UR6] ;  /* 0x00000000060079b9 */ /* 0x0007e40008040000 */
[----:B------:R3:W-:Y:S02]  /*0300*/  UTMACCTL.PF [UR4] ;  /* 0x00000000040079b9 */ /* 0x0007e40008040000 */
[----:B---3--:R-:W-:Y:S01]  /*0310*/  NOP ;  /* 0x0000000000007918 */ /* 0x008fe20000000000 */
.L_x_5:
[----:B------:R-:W-:Y:S05]  /*0320*/  BSYNC.RECONVERGENT B0 ;  /* 0x0000000000007941 */ /* 0x000fea0003800200 */
.L_x_4:
[----:B------:R-:W-:Y:S04]  /*0330*/  BSSY.RECONVERGENT B0, `(.L_x_6) ;  /* 0x000000a000007945 */ /* 0x000fe80003800200 */
        /* <DEDUP_REMOVED lines=9> */
.L_x_7:
[----:B------:R-:W-:Y:S05]  /*03d0*/  BSYNC.RECONVERGENT B0 ;  /* 0x0000000000007941 */ /* 0x000fea0003800200 */
.L_x_6:
[----:B------:R-:W3:Y:S01]  /*03e0*/  LDCU.64 UR4, c[0x0][0x888] ;  /* 0x00011100ff0477ac */ /* 0x000ee20008000a00 */
[----:B------:R-:W-:Y:S02]  /*03f0*/  UISETP.EQ.U32.AND UP1, UPT, UR8, URZ, UPT ;  /* 0x000000ff0800728c */ /* 0x000fe4000bf22070 */
[----:B------:R-:W-:Y:S02]  /*0400*/  UPLOP3.LUT UP2, UPT, UPT, UPT, UPT, 0x80, 0x8 ;  /* 0x000000000008789c */ /* 0x000fe40003f4f070 */
[----:B---3--:R-:W-:-:S04]  /*0410*/  UISETP.NE.U32.AND UP0, UPT, UR4, URZ, UPT ;  /* 0x000000ff0400728c */ /* 0x008fc8000bf05070 */
[----:B------:R-:W-:-:S04]  /*0420*/  UISETP.NE.AND.EX UP3, UPT, UR5, URZ, UPT, UP0 ;  /* 0x000000ff0500728c */ /* 0x000fc8000bf65300 */
[----:B------:R-:W-:-:S04]  /*0430*/  UISETP.EQ.OR.EX UP4, UPT, UR9, URZ, !UP3, UP1 ;  /* 0x000000ff0900728c */ /* 0x000fc8000df82710 */
[----:B------:R-:W-:-:S05]  /*0440*/  UP2UR UR63, UPR, URZ, 0x10 ;  /* 0x00000010ff3f7883 */ /* 0x000fca0008000000 */
[----:B------:R-:W-:Y:S07]  /*0450*/  BRA.U !UP4, `(.L_x_8) ;  /* 0x000000010c207547 */ /* 0x000fee000b800000 */
[----:B------:R-:W-:Y:S01]  /*0460*/  UISETP.NE.U32.AND UP1, UPT, UR8, URZ, UPT ;  /* 0x000000ff0800728c */ /* 0x000fe2000bf25070 */
[----:B-----5:R-:W-:Y:S01]  /*0470*/  FSETP.NEU.AND P0, PT, R58, RZ, PT ;  /* 0x000000ff3a00720b */ /* 0x020fe20003f0d000 */
[----:B------:R-:W-:Y:S02]  /*0480*/  USEL UR4, URZ, 0xffffffff, UP3 ;  /* 0xffffffffff047887 */ /* 0x000fe40009800000 */
[----:B------:R-:W-:-:S10]  /*0490*/  UISETP.NE.AND.EX UP1, UPT, UR9, URZ, UPT, UP1 ;  /* 0x000000ff0900728c */ /* 0x000fd4000bf25310 */
[----:B------:R-:W-:Y:S01]  /*04a0*/  VOTEU.ANY UP0, P0 ;  /* 0x0000000000ff7886 */ /* 0x000fe20000000100 */
[----:B------:R-:W-:-:S04]  /*04b0*/  @!UP1 USEL UR4, URZ, 0xffffffff, UP0 ;  /* 0xffffffffff049887 */ /* 0x000fc80008000000 */
[----:B------:R-:W-:-:S04]  /*04c0*/  ULOP3.LUT UR4, UR4, 0x1, URZ, 0xc0, !UPT ;  /* 0x0000000104047892 */ /* 0x000fc8000f8ec0ff */
[----:B------:R-:W-:-:S11]  /*04d0*/  UISETP.NE.U32.AND UP2, UPT, UR4, 0x1, UPT ;  /* 0x000000010400788c */ /* 0x000fd6000bf45070 */
.L_x_8:
[----:B--2---:R-:W2:Y:S02]  /*04e0*/  SHFL.IDX PT, R2, R98, RZ, 0x1f ;  /* 0x00001fff62027589 */ /* 0x004ea400000e0000 */
[----:B--2---:R-:W-:-:S13]  /*04f0*/  ISETP.NE.AND P0, PT, R2, RZ, PT ;  /* 0x000000ff0200720c */ /* 0x004fda0003f05270 */
[----:B------:R-:W-:Y:S05]  /*0500*/  @P0 BRA `(.L_x_9) ;  /* 0x0000000400ac0947 */ /* 0x000fea0003800000 */
[----:B------:R-:W-:Y:S01]  /*0510*/  ELECT P0, URZ, PT ;  /* 0x0000000000ff782f */ /* 0x000fe20003800000 */
[----:B------:R-:W-:-:S12]  /*0520*/  BSSY.RECONVERGENT B0, `(.L_x_9) ;  /* 0x0000069000007945 */ /* 0x000fd80003800200 */
[----:B------:R-:W-:Y:S05]  /*0530*/  @!P0 BRA `(.L_x_10) ;  /* 0x00000004009c8947 */ /* 0x000fea0003800000 */
[----:B------:R-:W2:Y:S01]  /*0540*/  S2UR UR4, SR_CgaCtaId ;  /* 0x00000000000479c3 */ /* 0x000ea20000008800 */
[----:B------:R-:W-:Y:S01]  /*0550*/  UMOV UR5, 0x400 ;  /* 0x0000040000057882 */ /* 0x000fe20000000000 */
[----:B------:R-:W-:Y:S01]  /*0560*/  UMOV UR8, 0x1 ;  /* 0x0000000100087882 */ /* 0x000fe20000000000 */
[----:B------:R-:W-:Y:S01]  /*0570*/  UMOV UR6, 0x2 ;  /* 0x0000000200067882 */ /* 0x000fe20000000000 */
[----:B------:R-:W-:-:S04]  /*0580*/  UIADD3 UR8, UPT, UPT, -UR8, 0x100000, URZ ;  /* 0x0010000008087890 */ /* 0x000fc8000fffe1ff */
[----:B------:R-:W-:Y:S02]  /*0590*/  USHF.L.U32 UR9, UR8, 0xb, URZ ;  /* 0x0000000b08097899 */ /* 0x000fe400080006ff */
[----:B------:R-:W-:Y:S02]  /*05a0*/  USHF.L.U32 UR8, UR8, 0x1, URZ ;  /* 0x0000000108087899 */ /* 0x000fe400080006ff */
[----:B------:R-:W-:-:S04]  /*05b0*/  UIADD3 UR6, UPT, UPT, -UR6, 0x100000, URZ ;  /* 0x0010000006067890 */ /* 0x000fc8000fffe1ff */
[----:B------:R-:W-:Y:S02]  /*05c0*/  USHF.L.U32 UR7, UR6, 0xb, URZ ;  /* 0x0000000b06077899 */ /* 0x000fe400080006ff */
[----:B------:R-:W-:Y:S02]  /*05d0*/  USHF.L.U32 UR6, UR6, 0x1, URZ ;  /* 0x0000000106067899 */ /* 0x000fe400080006ff */
[----:B--2---:R-:W-:Y:S01]  /*05e0*/  ULEA UR4, UR4, UR5, 0x18 ;  /* 0x0000000504047291 */ /* 0x004fe2000f8ec0ff */
[----:B------:R-:W2:Y:S11]  /*05f0*/  FENCE.VIEW.ASYNC.S ;  /* 0x00000000000073c6 */ /* 0x000eb60000000000 */
[----:B--2---:R2:W3:Y:S01]  /*0600*/  SYNCS.EXCH.64 URZ, [UR4], UR8 ;  /* 0x0000000804ff75b2 */ /* 0x0044e20008000100 */
[----:B------:R2:W4:Y:S01]  /*0610*/  SYNCS.EXCH.64 URZ, [UR4+0x168], UR6 ;  /* 0x0001680604ff75b2 */ /* 0x0005220008000100 */
[----:B------:R2:W1:Y:S01]  /*0620*/  SYNCS.EXCH.64 URZ, [UR4+0x8], UR8 ;  /* 0x0000080804ff75b2 */ /* 0x0004620008000100 */
        /* <DEDUP_REMOVED lines=86> */
[----:B------:R2:W1:Y:S02]  /*0b90*/  SYNCS.EXCH.64 URZ, [UR4+0x2c8], UR6 ;  /* 0x0002c80604ff75b2 */ /* 0x0004640008000100 */
[----:B--234-:R-:W-:Y:S01]  /*0ba0*/  NOP ;  /* 0x0000000000007918 */ /* 0x01cfe20000000000 */
.L_x_10:
[----:B------:R-:W-:Y:S05]  /*0bb0*/  BSYNC.RECONVERGENT B0 ;  /* 0x0000000000007941 */ /* 0x000fea0003800200 */
.L_x_9:
[----:B------:R-:W2:Y:S01]  /*0bc0*/  SHFL.IDX PT, R2, R98, RZ, 0x1f ;  /* 0x00001fff62027589 */ /* 0x000ea200000e0000 */
[----:B------:R-:W-:Y:S01]  /*0bd0*/  NOP ;  /* 0x0000000000007918 */ /* 0x000fe20000000000 */
[----:B--2---:R-:W-:-:S13]  /*0be0*/  ISETP.NE.AND P0, PT, R2, 0x1, PT ;  /* 0x000000010200780c */ /* 0x004fda0003f05270 */
[----:B------:R-:W-:Y:S05]  /*0bf0*/  @P0 BRA `(.L_x_11) ;  /* 0x0000000000480947 */ /* 0x000fea0003800000 */
        /* <DEDUP_REMOVED lines=9> */
[----:B------:R-:W-:Y:S01]  /*0c90*/  USHF.L.U32 UR6, UR6, 0x1, URZ ;  /* 0x0000000106067899 */ /* 0x000fe200080006ff */
[----:B------:R-:W-:Y:S01]  /*0ca0*/  ELECT P0, URZ, PT ;  /* 0x0000000000ff782f */ /* 0x000fe20003800000 */
[----:B--2---:R-:W-:Y:S01]  /*0cb0*/  ULEA UR4, UR4, UR5, 0x18 ;  /* 0x0000000504047291 */ /* 0x004fe2000f8ec0ff */
[----:B------:R-:W2:Y:S11]  /*0cc0*/  FENCE.VIEW.ASYNC.S ;  /* 0x00000000000073c6 */ /* 0x000eb60000000000 */
[----:B--2---:R2:W3:Y:S01]  /*0cd0*/  SYNCS.EXCH.64 URZ, [UR4+0x2d0], UR8 ;  /* 0x0002d00804ff75b2 */ /* 0x0044e20008000100 */
[----:B------:R2:W4:Y:S01]  /*0ce0*/  SYNCS.EXCH.64 URZ, [UR4+0x2e0], UR6 ;  /* 0x0002e00604ff75b2 */ /* 0x0005220008000100 */
[----:B------:R2:W1:Y:S01]  /*0cf0*/  SYNCS.EXCH.64 URZ, [UR4+0x2d8], UR8 ;  /* 0x0002d80804ff75b2 */ /* 0x0004620008000100 */
[----:B------:R2:W1:Y:S01]  /*0d00*/  SYNCS.EXCH.64 URZ, [UR4+0x2e8], UR6 ;  /* 0x0002e80604ff75b2 */ /* 0x0004620008000100 */
[----:B------:R-:W-:Y:S01]  /*0d10*/  NOP ;  /* 0x0000000000007918 */ /* 0x000fe20000000000 */
.L_x_11:
[----:B------:R-:W2:Y:S01]  /*0d20*/  SHFL.IDX PT, R2, R98, RZ, 0x1f ;  /* 0x00001fff62027589 */ /* 0x000ea200000e0000 */
[----:B------:R-:W-:Y:S01]  /*0d30*/  NOP ;  /* 0x0000000000007918 */ /* 0x000fe20000000000 */
[----:B--2---:R-:W-:-:S13]  /*0d40*/  ISETP.NE.AND P0, PT, R2, 0x3, PT ;  /* 0x000000030200780c */ /* 0x004fda0003f05270 */
[----:B------:R-:W-:Y:S05]  /*0d50*/  @P0 BRA `(.L_x_12) ;  /* 0x0000000000300947 */ /* 0x000fea0003800000 */
[----:B------:R-:W2:Y:S01]  /*0d60*/  S2UR UR4, SR_CgaCtaId ;  /* 0x00000000000479c3 */ /* 0x000ea20000008800 */
[----:B------:R-:W-:Y:S01]  /*0d70*/  UMOV UR6, 0x400 ;  /* 0x0000040000067882 */ /* 0x000fe20000000000 */
[----:B------:R-:W-:Y:S01]  /*0d80*/  UMOV UR5, 0x20 ;  /* 0x0000002000057882 */ /* 0x000fe20000000000 */
[----:B------:R-:W-:Y:S01]  /*0d90*/  ELECT P0, URZ, PT ;  /* 0x0000000000ff782f */ /* 0x000fe20003800000 */
[----:B--2---:R-:W-:Y:S02]  /*0da0*/  ULEA UR6, UR4, UR6, 0x18 ;  /* 0x0000000604067291 */ /* 0x004fe4000f8ec0ff */
[----:B------:R-:W-:-:S04]  /*0db0*/  UIADD3 UR4, UPT, UPT, -UR5, 0x100000, URZ ;  /* 0x0010000005047890 */ /* 0x000fc8000fffe1ff */
[----:B------:R-:W-:Y:S02]  /*0dc0*/  USHF.L.U32 UR5, UR4, 0xb, URZ ;  /* 0x0000000b04057899 */ /* 0x000fe400080006ff */
[----:B------:R-:W-:Y:S01]  /*0dd0*/  USHF.L.U32 UR4, UR4, 0x1, URZ ;  /* 0x0000000104047899 */ /* 0x000fe200080006ff */
[----:B------:R-:W2:Y:S11]  /*0de0*/  FENCE.VIEW.ASYNC.S ;  /* 0x00000000000073c6 */ /* 0x000eb60000000000 */
[----:B--2---:R2:W1:Y:S01]  /*0df0*/  SYNCS.EXCH.64 URZ, [UR6+0x2f0], UR4 ;  /* 0x0002f00406ff75b2 */ /* 0x0044620008000100 */
[----:B------:R2:W1:Y:S01]  /*0e00*/  SYNCS.EXCH.64 URZ, [UR6+0x2f8], UR4 ;  /* 0x0002f80406ff75b2 */ /* 0x0004620008000100 */
[----:B------:R-:W-:Y:S01]  /*0e10*/  NOP ;  /* 0x0000000000007918 */ /* 0x000fe20000000000 */
.L_x_12:
[----:B------:R-:W3:Y:S01]  /*0e20*/  SHFL.IDX PT, R2, R98, RZ, 0x1f ;  /* 0x00001fff62027589 */ /* 0x000ee200000e0000 */
[----:B------:R-:W-:Y:S01]  /*0e30*/  NOP ;  /* 0x0000000000007918 */ /* 0x000fe20000000000 */
[----:B---3--:R-:W-:-:S13]  /*0e40*/  ISETP.NE.AND P0, PT, R2, 0x4, PT ;  /* 0x000000040200780c */ /* 0x008fda0003f05270 */
[----:B------:R-:W-:Y:S05]  /*0e50*/  @P0 BRA `(.L_x_13) ;  /* 0x00000000004c0947 */ /* 0x000fea0003800000 */
[----:B--2---:R-:W2:Y:S01]  /*0e60*/  S2UR UR6, SR_CgaCtaId ;  /* 0x00000000000679c3 */ /* 0x004ea20000008800 */
[----:B------:R-:W-:Y:S01]  /*0e70*/  UMOV UR4, 0x1e0 ;  /* 0x000001e000047882 */ /* 0x000fe20000000000 */
[----:B------:R-:W-:Y:S01]  /*0e80*/  UMOV UR5, 0x400 ;  /* 0x0000040000057882 */ /* 0x000fe20000000000 */
[----:B------:R-:W-:Y:S01]  /*0e90*/  USEL UR4, UR4, 0x1a0, UP2 ;  /* 0x000001a004047887 */ /* 0x000fe20009000000 */
[----:B------:R-:W-:Y:S01]  /*0ea0*/  UMOV UR8, 0x1 ;  /* 0x0000000100087882 */ /* 0x000fe20000000000 */
[----:B------:R-:W-:Y:S01]  /*0eb0*/  ELECT P0, URZ, PT ;  /* 0x0000000000ff782f */ /* 0x000fe20003800000 */
[----:B------:R-:W-:-:S04]  /*0ec0*/  UIADD3 UR8, UPT, UPT, -UR8, 0x100000, URZ ;  /* 0x0010000008087890 */ /* 0x000fc8000fffe1ff */
[----:B------:R-:W-:Y:S02]  /*0ed0*/  USHF.L.U32 UR9, UR8, 0xb, URZ ;  /* 0x0000000b08097899 */ /* 0x000fe400080006ff */
[----:B------:R-:W-:Y:S02]  /*0ee0*/  USHF.L.U32 UR8, UR8, 0x1, URZ ;  /* 0x0000000108087899 */ /* 0x000fe400080006ff */
[----:B--2---:R-:W-:Y:S02]  /*0ef0*/  ULEA UR6, UR6, UR5, 0x18 ;  /* 0x0000000506067291 */ /* 0x004fe4000f8ec0ff */
[----:B------:R-:W-:-:S04]  /*0f00*/  UIADD3 UR4, UPT, UPT, -UR4, 0x100000, URZ ;  /* 0x0010000004047890 */ /* 0x000fc8000fffe1ff */
[----:B------:R-:W-:Y:S02]  /*0f10*/  USHF.L.U32 UR5, UR4, 0xb, URZ ;  /* 0x0000000b04057899 */ /* 0x000fe400080006ff */
[----:B------:R-:W-:Y:S01]  /*0f20*/  USHF.L.U32 UR4, UR4, 0x1, URZ ;  /* 0x0000000104047899 */ /* 0x000fe200080006ff */
[----:B------:R-:W2:Y:S03]  /*0f30*/  FENCE.VIEW.ASYNC.S ;  /* 0x00000000000073c6 */ /* 0x000ea60000000000 */
[----:B--2---:R3:W2:Y:S08]  /*0f40*/  SYNCS.EXCH.64 URZ, [UR6+0x300], UR8 ;  /* 0x0003000806ff75b2 */ /* 0x0046b00008000100 */
[----:B------:R3:W1:Y:S01]  /*0f50*/  SYNCS.EXCH.64 URZ, [UR6+0x310], UR4 ;  /* 0x0003100406ff75b2 */ /* 0x0006620008000100 */
[----:B------:R3:W1:Y:S01]  /*0f60*/  SYNCS.EXCH.64 URZ, [UR6+0x308], UR8 ;  /* 0x0003080806ff75b2 */ /* 0x0006620008000100 */
[----:B------:R3:W1:Y:S02]  /*0f70*/  SYNCS.EXCH.64 URZ, [UR6+0x318], UR4 ;  /* 0x0003180406ff75b2 */ /* 0x0006640008000100 */
[----:B---3--:R-:W-:Y:S01]  /*0f80*/  NOP ;  /* 0x0000000000007918 */ /* 0x008fe20000000000 */
.L_x_13:
[----:B------:R-:W3:Y:S01]  /*0f90*/  SHFL.IDX PT, R2, R98, RZ, 0x1f ;  /* 0x00001fff62027589 */ /* 0x000ee200000e0000 */
[----:B------:R-:W-:Y:S01]  /*0fa0*/  NOP ;  /* 0x0000000000007918 */ /* 0x000fe20000000000 */
[----:B---3--:R-:W-:-:S13]  /*0fb0*/  ISETP.NE.AND P0, PT, R2, 0x5, PT ;  /* 0x000000050200780c */ /* 0x008fda0003f05270 */
[----:B------:R-:W-:Y:S05]  /*0fc0*/  @P0 BRA `(.L_x_14) ;  /* 0x0000000000580947 */ /* 0x000fea0003800000 */
[----:B--2---:R-:W2:Y:S01]  /*0fd0*/  S2UR UR4, SR_CgaCtaId ;  /* 0x00000000000479c3 */ /* 0x004ea20000008800 */
        /* <DEDUP_REMOVED lines=12> */
[----:B--2---:R3:W2:Y:S01]  /*10a0*/  SYNCS.EXCH.64 URZ, [UR4+0x320], UR8 ;  /* 0x0003200804ff75b2 */ /* 0x0046a20008000100 */
[----:B------:R3:W1:Y:S01]  /*10b0*/  SYNCS.EXCH.64 URZ, [UR4+0x340], UR6 ;  /* 0x0003400604ff75b2 */ /* 0x0006620008000100 */
[----:B------:R3:W1:Y:S01]  /*10c0*/  SYNCS.EXCH.64 URZ, [UR4+0x328], UR8 ;  /* 0x0003280804ff75b2 */ /* 0x0006620008000100 */
[----:B------:R3:W1:Y:S01]  /*10d0*/  SYNCS.EXCH.64 URZ, [UR4+0x348], UR6 ;  /* 0x0003480604ff75b2 */ /* 0x0006620008000100 */
[----:B------:R3:W1:Y:S01]  /*10e0*/  SYNCS.EXCH.64 URZ, [UR4+0x330], UR8 ;  /* 0x0003300804ff75b2 */ /* 0x0006620008000100 */
[----:B------:R3:W1:Y:S01]  /*10f0*/  SYNCS.EXCH.64 URZ, [UR4+0x350], UR6 ;  /* 0x0003500604ff75b2 */ /* 0x0006620008000100 */
[----:B------:R3:W1:Y:S01]  /*1100*/  SYNCS.EXCH.64 URZ, [UR4+0x338], UR8 ;  /* 0x0003380804ff75b2 */ /* 0x0006620008000100 */
[----:B------:R3:W1:Y:S02]  /*1110*/  SYNCS.EXCH.64 URZ, [UR4+0x358], UR6 ;  /* 0x0003580604ff75b2 */ /* 0x0006640008000100 */
[----:B---3--:R-:W-:Y:S01]  /*1120*/  NOP ;  /* 0x0000000000007918 */ /* 0x008fe20000000000 */
.L_x_14:
[----:B------:R-:W3:Y:S01]  /*1130*/  SHFL.IDX PT, R2, R98, RZ, 0x1f ;  /* 0x00001fff62027589 */ /* 0x000ee200000e0000 */
[----:B------:R-:W1:Y:S01]  /*1140*/  S2UR UR44, SR_CgaCtaId ;  /* 0x00000000002c79c3 */ /* 0x000e620000008800 */
[----:B------:R-:W-:Y:S01]  /*1150*/  NOP ;  /* 0x0000000000007918 */ /* 0x000fe20000000000 */
[----:B---3--:R-:W-:-:S13]  /*1160*/  ISETP.NE.AND P0, PT, R2, 0x3, PT ;  /* 0x000000030200780c */ /* 0x008fda0003f05270 */
[----:B-1----:R-:W-:Y:S05]  /*1170*/  @P0 BRA `(.L_x_15) ;  /* 0x0000000000340947 */ /* 0x002fea0003800000 */
[----:B--2---:R-:W-:Y:S01]  /*1180*/  UMOV UR4, 0x400 ;  /* 0x0000040000047882 */ /* 0x004fe20000000000 */
[----:B------:R-:W-:Y:S01]  /*1190*/  UMOV UR6, 0x20 ;  /* 0x0000002000067882 */ /* 0x000fe20000000000 */
[----:B------:R-:W-:Y:S02]  /*11a0*/  ULEA UR4, UR44, UR4, 0x18 ;  /* 0x000000042c047291 */ /* 0x000fe4000f8ec0ff */
[----:B------:R-:W-:-:S04]  /*11b0*/  UIADD3 UR6, UPT, UPT, -UR6, 0x100000, URZ ;  /* 0x0010000006067890 */ /* 0x000fc8000fffe1ff */
[----:B------:R-:W-:Y:S02]  /*11c0*/  USHF.L.U32 UR7, UR6, 0xb, URZ ;  /* 0x0000000b06077899 */ /* 0x000fe400080006ff */
[----:B------:R-:W-:Y:S01]  /*11d0*/  USHF.L.U32 UR6, UR6, 0x1, URZ ;  /* 0x0000000106067899 */ /* 0x000fe200080006ff */
[----:B------:R-:W-:Y:S01]  /*11e0*/  ELECT P0, URZ, PT ;  /* 0x0000000000ff782f */ /* 0x000fe20003800000 */
[----:B------:R-:W1:Y:S10]  /*11f0*/  FENCE.VIEW.ASYNC.S ;  /* 0x00000000000073c6 */ /* 0x000e740000000000 */
[----:B-1----:R1:W3:Y:S01]  /*1200*/  SYNCS.EXCH.64 URZ, [UR4+0x360], UR6 ;  /* 0x0003600604ff75b2 */ /* 0x0022e20008000100 */
[----:B------:R1:W2:Y:S01]  /*1210*/  SYNCS.EXCH.64 URZ, [UR4+0x370], UR6 ;  /* 0x0003700604ff75b2 */ /* 0x0002a20008000100 */
[----:B------:R1:W1:Y:S01]  /*1220*/  SYNCS.EXCH.64 URZ, [UR4+0x368], UR6 ;  /* 0x0003680604ff75b2 */ /* 0x0002620008000100 */
[----:B------:R1:W1:Y:S01]  /*1230*/  SYNCS.EXCH.64 URZ, [UR4+0x378], UR6 ;  /* 0x0003780604ff75b2 */ /* 0x0002620008000100 */
[----:B------:R-:W-:Y:S01]  /*1240*/  NOP ;  /* 0x0000000000007918 */ /* 0x000fe20000000000 */
.L_x_15:
[----:B------:R-:W4:Y:S01]  /*1250*/  LDCU UR24, c[0x0][0x36c] ;  /* 0x00006d80ff1877ac */ /* 0x000f220008000800 */
[----:B------:R-:W-:Y:S01]  /*1260*/  ISETP.NE.OR P3, PT, R0, 0x2, !P3 ;  /* 0x000000020000780c */ /* 0x000fe20005f65670 */
[----:B------:R-:W-:Y:S01]  /*1270*/  NOP ;  /* 0x0000000000007918 */ /* 0x000fe20000000000 */
[----:B------:R-:W-:Y:S01]  /*1280*/  LOP3.LUT R0, R104, 0x1f, RZ, 0xc0, !PT ;  /* 0x0000001f68007812 */ /* 0x000fe200078ec0ff */
[----:B------:R-:W-:Y:S02]  /*1290*/  UISETP.NE.AND UP4, UPT, UR20, 0x2, UPT ;  /* 0x000000021400788c */ /* 0x000fe4000bf85270 */
[----:B------:R-:W-:Y:S02]  /*12a0*/  UISETP.NE.AND UP5, UPT, UR20, URZ, UPT ;  /* 0x000000ff1400728c */ /* 0x000fe4000bfa5270 */
[----:B----4-:R-:W-:-:S09]  /*12b0*/  UISETP.EQ.U32.AND UP0, UPT, UR24, 0x1, UPT ;  /* 0x000000011800788c */ /* 0x010fd2000bf02070 */
[----:B------:R-:W-:Y:S05]  /*12c0*/  BRA.U !UP0, `(.L_x_16) ;  /* 0x0000000108087547 */ /* 0x000fea000b800000 */
[----:B-123--:R-:W-:Y:S01]  /*12d0*/  UCGABAR_ARV ;  /* 0x00000000000079c7 */ /* 0x00efe20008000000 */
[----:B------:R-:W-:Y:S05]  /*12e0*/  BRA `(.L_x_17) ;  /* 0x0000000000047947 */ /* 0x000fea0003800000 */
.L_x_16:
[----:B-123--:R-:W-:Y:S01]  /*12f0*/  NOP ;  /* 0x0000000000007918 */ /* 0x00efe20000000000 */
.L_x_17:
[----:B------:R-:W1:Y:S01]  /*1300*/  S2UR UR7, SR_CTAID.X ;  /* 0x00000000000779c3 */ /* 0x000e620000002500 */
[----:B------:R-:W-:-:S05]  /*1310*/  CS2R.32 R3, SR_CgaSize ;  /* 0x0000000000037805 */ /* 0x000fca0000008a00 */
[----:B------:R-:W-:-:S05]  /*1320*/  IMAD R3, R3, -0xa0, RZ ;  /* 0xffffff6003037824 */ /* 0x000fca00078e02ff */
[----:B------:R-:W-:-:S14]  /*1330*/  R2UR UR5, R3 ;  /* 0x00000000030572ca */ /* 0x000fdc00000e0000 */
[----:B------:R-:W2:Y:S01]  /*1340*/  LDCU UR5, c[0x0][UR5+0x2b0] ;  /* 0x00005600050577ac */ /* 0x000ea20008000800 */
[----:B------:R-:W-:-:S05]  /*1350*/  CS2R.32 R3, SR_CgaSize ;  /* 0x0000000000037805 */ /* 0x000fca0000008a00 */
[----:B------:R-:W-:-:S05]  /*1360*/  IMAD R3, R3, -0xa0, RZ ;  /* 0xffffff6003037824 */ /* 0x000fca00078e02ff */
[----:B------:R-:W-:-:S14]  /*1370*/  R2UR UR4, R3 ;  /* 0x00000000030472ca */ /* 0x000fdc00000e0000 */
[----:B------:R-:W3:Y:S01]  /*1380*/  LDCU UR4, c[0x0][UR4+0x2b4] ;  /* 0x00005680040477ac */ /* 0x000ee20008000800 */
[----:B------:R-:W4:Y:S01]  /*1390*/  S2UR UR8, SR_CTAID.Y ;  /* 0x00000000000879c3 */ /* 0x000f220000002600 */
[----:B------:R-:W-:-:S05]  /*13a0*/  CS2R.32 R3, SR_CgaSize ;  /* 0x0000000000037805 */ /* 0x000fca0000008a00 */
[----:B------:R-:W-:-:S05]  /*13b0*/  IMAD R3, R3, -0xa0, RZ ;  /* 0xffffff6003037824 */ /* 0x000fca00078e02ff */
[----:B------:R-:W-:-:S14]  /*13c0*/  R2UR UR59, R3 ;  /* 0x00000000033b72ca */ /* 0x000fdc00000e0000 */
[----:B------:R-:W3:Y:S01]  /*13d0*/  LDCU UR59, c[0x0][UR59+0x2a0] ;  /* 0x000054003b3b77ac */ /* 0x000ee20008000800 */
[----:B------:R-:W-:-:S05]  /*13e0*/  CS2R.32 R3, SR_CgaSize ;  /* 0x0000000000037805 */ /* 0x000fca0000008a00 */
[----:B------:R-:W-:-:S05]  /*13f0*/  IMAD R3, R3, -0xa0, RZ ;  /* 0xffffff6003037824 */ /* 0x000fca00078e02ff */
[----:B------:R-:W-:-:S14]  /*1400*/  R2UR UR58, R3 ;  /* 0x00000000033a72ca */ /* 0x000fdc00000e0000 */
[----:B------:R-:W3:Y:S01]  /*1410*/  LDCU UR58, c[0x0][UR58+0x2a4] ;  /* 0x000054803a3a77ac */ /* 0x000ee20008000800 */
[----:B------:R-:W3:Y:S01]  /*1420*/  S2UR UR36, SR_CTAID.Z ;  /* 0x00000000002479c3 */ /* 0x000ee20000002700 */
[----:B------:R-:W3:Y:S01]  /*1430*/  LDCU UR21, c[0x0][0xb24] ;  /* 0x00016480ff1577ac */ /* 0x000ee20008000800 */
[----:B------:R-:W3:Y:S01]  /*1440*/  LDCU UR42, c[0x0][0xb24] ;  /* 0x00016480ff2a77ac */ /* 0x000ee20008000800 */
[----:B-1----:R-:W-:Y:S01]  /*1450*/  I2FP.F32.U32 R3, UR7 ;  /* 0x0000000700037c45 */ /* 0x002fe20008201000 */
[----:B------:R-:W1:Y:S04]  /*1460*/  LDCU UR23, c[0x0][0xb30] ;  /* 0x00016600ff1777ac */ /* 0x000e680008000800 */
[----:B--2---:R-:W-:Y:S01]  /*1470*/  FMUL R3, R3, UR5 ;  /* 0x0000000503037c20 */ /* 0x004fe20008400000 */
[----:B------:R-:W-:Y:S01]  /*1480*/  UMOV UR47, UR7 ;  /* 0x00000007002f7c82 */ /* 0x000fe20008000000 */
[----:B----4-:R-:W-:Y:S01]  /*1490*/  I2FP.F32.U32 R2, UR8 ;  /* 0x0000000800027c45 */ /* 0x010fe20008201000 */
[----:B------:R-:W-:-:S03]  /*14a0*/  UMOV UR48, UR8 ;  /* 0x0000000800307c82 */ /* 0x000fc60008000000 */
[----:B------:R-:W2:Y:S01]  /*14b0*/  F2I.U32.TRUNC.NTZ R3, R3 ;  /* 0x0000000300037305 */ /* 0x000ea2000020f000 */
[----:B---3--:R-:W-:Y:S01]  /*14c0*/  FMUL R2, R2, UR4 ;  /* 0x0000000402027c20 */ /* 0x008fe20008400000 */
[----:B------:R-:W-:-:S04]  /*14d0*/  ULOP3.LUT UR4, UR44, 0x1, URZ, 0xc0, !UPT ;  /* 0x000000012c047892 */ /* 0x000fc8000f8ec0ff */
[----:B------:R-:W-:Y:S02]  /*14e0*/  UISETP.NE.U32.AND UP6, UPT, UR4, 0x1, UPT ;  /* 0x000000010400788c */ /* 0x000fe4000bfc5070 */
[----:B------:R-:W3:Y:S02]  /*14f0*/  F2I.U32.TRUNC.NTZ R2, R2 ;  /* 0x0000000200027305 */ /* 0x000ee4000020f000 */
[----:B------:R-:W-:Y:S01]  /*1500*/  USEL UR4, URZ, 0x280, UP6 ;  /* 0x00000280ff047887 */ /* 0x000fe2000b000000 */
[----:B--2---:R-:W-:Y:S02]  /*1510*/  R2UR UR6, R3 ;  /* 0x00000000030672ca */ /* 0x004fe400000e0000 */
[----:B---3--:R-:W-:Y:S02]  /*1520*/  R2UR UR5, R2 ;  /* 0x00000000020572ca */ /* 0x008fe400000e0000 */
[----:B------:R-:W-:-:S09]  /*1530*/  PRMT R2, RZ, 0x7610, R2 ;  /* 0x00007610ff027816 */ /* 0x000fd20000000002 */
[----:B------:R-:W-:-:S04]  /*1540*/  UIADD3 UR6, UPT, UPT, -UR6, URZ, URZ ;  /* 0x000000ff06067290 */ /* 0x000fc8000fffe1ff */
[----:B------:R-:W-:Y:S02]  /*1550*/  UIMAD UR59, UR59, UR6, UR7 ;  /* 0x000000063b3b72a4 */ /* 0x000fe4000f8e0207 */
[----:B------:R-:W-:-:S04]  /*1560*/  UIADD3 UR5, UPT, UPT, -UR5, URZ, URZ ;  /* 0x000000ff05057290 */ /* 0x000fc8000fffe1ff */
[----:B------:R-:W-:Y:S01]  /*1570*/  UIMAD UR58, UR58, UR5, UR8 ;  /* 0x000000053a3a72a4 */ /* 0x000fe2000f8e0208 */
[----:B-1----:R-:W-:Y:S11]  /*1580*/  BRA.U UP5, `(.L_x_18) ;  /* 0x0000000105247547 */ /* 0x002ff6000b800000 */
[----:B------:R-:W-:-:S04]  /*1590*/  UISETP.NE.AND UP0, UPT, UR58, URZ, UPT ;  /* 0x000000ff3a00728c */ /* 0x000fc8000bf05270 */
[----:B------:R-:W-:Y:S02]  /*15a0*/  USEL UR5, URZ, 0x2, UP0 ;  /* 0x00000002ff057887 */ /* 0x000fe40008000000 */
[----:B------:R-:W-:-:S04]  /*15b0*/  UISETP.NE.AND UP0, UPT, UR58, URZ, UPT ;  /* 0x000000ff3a00728c */ /* 0x000fc8000bf05270 */
[----:B------:R-:W-:-:S04]  /*15c0*/  UISETP.EQ.OR UP0, UPT, UR59, URZ, !UP0 ;  /* 0x000000ff3b00728c */ /* 0x000fc8000c702670 */
[----:B------:R-:W-:Y:S02]  /*15d0*/  USEL UR6, URZ, 0x1, !UP0 ;  /* 0x00000001ff067887 */ /* 0x000fe4000c000000 */
[----:B------:R-:W-:-:S04]  /*15e0*/  UISETP.NE.AND UP0, UPT, UR59, 0x1, UPT ;  /* 0x000000013b00788c */ /* 0x000fc8000bf05270 */
[----:B------:R-:W-:-:S04]  /*15f0*/  USEL UR5, UR5, 0x2, UP0 ;  /* 0x0000000205057887 */ /* 0x000fc80008000000 */
[----:B------:R-:W-:-:S06]  /*1600*/  UIADD3 UR5, UPT, UPT, UR6, UR5, URZ ;  /* 0x0000000506057290 */ /* 0x000fcc000fffe0ff */
[----:B------:R-:W-:-:S07]  /*1610*/  MOV R2, UR5 ;  /* 0x0000000500027c02 */ /* 0x000fce0008000f00 */
.L_x_18:
[----:B------:R-:W-:-:S09]  /*1620*/  UISETP.GE.AND UP0, UPT, UR21, 0x1, UPT ;  /* 0x000000011500788c */ /* 0x000fd2000bf06270 */
[----:B------:R-:W-:Y:S05]  /*1630*/  BRA.U !UP0, `(.L_x_19) ;  /* 0x0000000108d07547 */ /* 0x000fea000b800000 */
[----:B------:R-:W1:Y:S01]  /*1640*/  LDCU UR22, c[0x0][0xb0c] ;  /* 0x00016180ff1677ac */ /* 0x000e620008000800 */
[----:B------:R-:W2:Y:S01]  /*1650*/  LDCU.128 UR16, c[0x0][0xb10] ;  /* 0x00016200ff1077ac */ /* 0x000ea20008000c00 */
[----:B------:R-:W3:Y:S01]  /*1660*/  LDCU UR7, c[0x0][0x370] ;  /* 0x00006e00ff0777ac */ /* 0x000ee20008000800 */
[----:B------:R-:W-:Y:S02]  /*1670*/  UISETP.NE.AND UP1, UPT, UR21, 0x1, UPT ;  /* 0x000000011500788c */ /* 0x000fe4000bf25270 */
[----:B-1----:R-:W-:Y:S02]  /*1680*/  UISETP.NE.AND UP0, UPT, UR22, 0x1, UPT ;  /* 0x000000011600788c */ /* 0x002fe4000bf05270 */
[----:B--2---:R-:W-:Y:S02]  /*1690*/  UIMAD.WIDE.U32 UR10, UR47, UR16, URZ ;  /* 0x000000102f0a72a5 */ /* 0x004fe4000f8e00ff */
[----:B---3--:R-:W-:-:S05]  /*16a0*/  UIMAD.WIDE.U32 UR8, UR7, UR16, URZ ;  /* 0x00000010070872a5 */ /* 0x008fca000f8e00ff */
[----:B------:R-:W-:Y:S01]  /*16b0*/  UMOV UR6, UR11 ;  /* 0x0000000b00067c82 */ /* 0x000fe20008000000 */
[----:B------:R-:W-:Y:S02]  /*16c0*/  UIMAD.WIDE.U32 UR10, UR48, UR19, URZ ;  /* 0x00000013300a72a5 */ /* 0x000fe4000f8e00ff */
[----:B------:R-:W-:Y:S01]  /*16d0*/  USHF.R.U32.HI UR6, URZ, UR17, UR6 ;  /* 0x00000011ff067299 */ /* 0x000fe20008011606 */
[----:B------:R-:W-:Y:S02]  /*16e0*/  UMOV UR8, UR9 ;  /* 0x0000000900087c82 */ /* 0x000fe40008000000 */
[----:B------:R-:W-:Y:S02]  /*16f0*/  @UP0 USHF.R.U32.HI UR7, URZ, UR17, UR8 ;  /* 0x00000011ff070299 */ /* 0x000fe40008011608 */
[----:B------:R-:W1:Y:S01]  /*1700*/  LDCU UR8, c[0x0][0x374] ;  /* 0x00006e80ff0877ac */ /* 0x000e620008000800 */
[----:B------:R-:W2:Y:S01]  /*1710*/  LDCU UR9, c[0x0][0xb20] ;  /* 0x00016400ff0977ac */ /* 0x000ea20008000800 */
[----:B------:R-:W-:-:S02]  /*1720*/  UMOV UR5, UR11 ;  /* 0x0000000b00057c82 */ /* 0x000fc40008000000 */
[----:B------:R-:W3:Y:S01]  /*1730*/  LDCU.64 UR10, c[0x0][0xb28] ;  /* 0x00016500ff0a77ac */ /* 0x000ee20008000a00 */
[----:B------:R-:W-:Y:S02]  /*1740*/  USEL UR6, UR47, UR6, !UP0 ;  /* 0x000000062f067287 */ /* 0x000fe4000c000000 */
[----:B------:R-:W-:Y:S02]  /*1750*/  UISETP.NE.AND UP0, UPT, UR18, 0x1, UPT ;  /* 0x000000011200788c */ /* 0x000fe4000bf05270 */
[----:B-1----:R-:W-:Y:S02]  /*1760*/  UIMAD.WIDE.U32 UR12, UR8, UR19, URZ ;  /* 0x00000013080c72a5 */ /* 0x002fe4000f8e00ff */
[----:B--2---:R-:W-:-:S05]  /*1770*/  USHF.R.U32.HI UR5, URZ, UR9, UR5 ;  /* 0x00000009ff057299 */ /* 0x004fca0008011605 */
[----:B------:R-:W-:Y:S01]  /*1780*/  UMOV UR12, UR13 ;  /* 0x0000000d000c7c82 */ /* 0x000fe20008000000 */
[----:B------:R-:W-:Y:S02]  /*1790*/  USEL UR5, UR48, UR5, !UP0 ;  /* 0x0000000530057287 */ /* 0x000fe4000c000000 */
[----:B------:R-:W-:Y:S02]  /*17a0*/  @UP0 USHF.R.U32.HI UR8, URZ, UR9, UR12 ;  /* 0x00000009ff080299 */ /* 0x000fe4000801160c */
[----:B---3--:R-:W-:Y:S02]  /*17b0*/  UIMAD.WIDE.U32 UR14, UR7, UR10, URZ ;  /* 0x0000000a070e72a5 */ /* 0x008fe4000f8e00ff */
[----:B------:R-:W-:-:S05]  /*17c0*/  UIMAD.WIDE.U32 UR12, UR8, UR10, URZ ;  /* 0x0000000a080c72a5 */ /* 0x000fca000f8e00ff */
[----:B------:R-:W-:Y:S02]  /*17d0*/  UMOV UR14, UR15 ;  /* 0x0000000f000e7c82 */ /* 0x000fe40008000000 */
[----:B------:R-:W-:Y:S01]  /*17e0*/  UMOV UR12, UR13 ;  /* 0x0000000d000c7c82 */ /* 0x000fe20008000000 */
[----:B------:R-:W-:Y:S02]  /*17f0*/  @UP1 USHF.R.U32.HI UR7, URZ, UR11, UR14 ;  /* 0x0000000bff071299 */ /* 0x000fe4000801160e */
[----:B------:R-:W-:Y:S02]  /*1800*/  @UP1 USHF.R.U32.HI UR8, URZ, UR11, UR12 ;  /* 0x0000000bff081299 */ /* 0x000fe4000801160c */
[----:B------:R-:W-:Y:S02]  /*1810*/  UIMAD.WIDE.U32 UR12, UR5, UR10, URZ ;  /* 0x0000000a050c72a5 */ /* 0x000fe4000f8e00ff */
[----:B------:R-:W-:Y:S02]  /*1820*/  UIMAD UR8, UR8, UR21, URZ ;  /* 0x00000015080872a4 */ /* 0x000fe4000f8e02ff */
[----:B------:R-:W-:-:S02]  /*1830*/  UIMAD UR9, UR7, UR21, URZ ;  /* 0x00000015070972a4 */ /* 0x000fc4000f8e02ff */
[----:B------:R-:W-:-:S04]  /*1840*/  UISETP.GE.AND UP0, UPT, UR5, UR8, UPT ;  /* 0x000000080500728c */ /* 0x000fc8000bf06270 */
[----:B------:R-:W-:Y:S02]  /*1850*/  UISETP.GE.OR UP0, UPT, UR6, UR9, UP0 ;  /* 0x000000090600728c */ /* 0x000fe40008706670 */
[----:B------:R-:W-:-:S03]  /*1860*/  UIMAD.WIDE.U32 UR8, UR6, UR10, URZ ;  /* 0x0000000a060872a5 */ /* 0x000fc6000f8e00ff */
[----:B------:R-:W-:Y:S02]  /*1870*/  UMOV UR10, UR13 ;  /* 0x0000000d000a7c82 */ /* 0x000fe40008000000 */
[----:B------:R-:W-:-:S04]  /*1880*/  USHF.R.U32.HI UR10, URZ, UR11, UR10 ;  /* 0x0000000bff0a7299 */ /* 0x000fc8000801160a */
[----:B------:R-:W-:Y:S02]  /*1890*/  USEL UR8, UR5, UR10, !UP1 ;  /* 0x0000000a05087287 */ /* 0x000fe4000c800000 */
[----:B------:R-:W-:Y:S02]  /*18a0*/  @!UP0 USHF.R.U32.HI UR9, URZ, UR11, UR9 ;  /* 0x0000000bff098299 */ /* 0x000fe40008011609 */
[----:B------:R-:W-:Y:S02]  /*18b0*/  UIADD3 UR10, UPT, UPT, -UR8, URZ, URZ ;  /* 0x000000ff080a7290 */ /* 0x000fe4000fffe1ff */
[----:B------:R-:W-:Y:S02]  /*18c0*/  @!UP0 USEL UR9, UR6, UR9, !UP1 ;  /* 0x0000000906098287 */ /* 0x000fe4000c800000 */
[----:B------:R-:W-:Y:S02]  /*18d0*/  UIMAD UR10, UR21, UR10, UR5 ;  /* 0x0000000a150a72a4 */ /* 0x000fe4000f8e0205 */
[----:B------:R-:W-:-:S02]  /*18e0*/  UIADD3 UR11, UPT, UPT, -UR6, URZ, URZ ;  /* 0x000000ff060b7290 */ /* 0x000fc4000fffe1ff */
[----:B------:R-:W-:Y:S02]  /*18f0*/  @!UP0 UIMAD UR10, UR10, UR7, UR9 ;  /* 0x000000070a0a82a4 */ /* 0x000fe4000f8e0209 */
[----:B------:R-:W-:Y:S02]  /*1900*/  @!UP0 UIADD3 UR8, UPT, UPT, UR8, -UR9, URZ ;  /* 0x8000000908088290 */ /* 0x000fe4000fffe0ff */
[----:B------:R-:W-:Y:S02]  /*1910*/  UIADD3 UR7, UPT, UPT, -UR5, URZ, URZ ;  /* 0x000000ff05077290 */ /* 0x000fe4000fffe1ff */
[----:B------:R-:W-:Y:S02]  /*1920*/  @!UP0 UIMAD UR5, UR8, UR21, UR6 ;  /* 0x00000015080582a4 */ /* 0x000fe4000f8e0206 */
[----:B------:R-:W-:Y:S02]  /*1930*/  UIMAD UR48, UR18, UR7, UR48 ;  /* 0x00000007123072a4 */ /* 0x000fe4000f8e0230 */
[----:B------:R-:W-:Y:S01]  /*1940*/  UIMAD UR47, UR22, UR11, UR47 ;  /* 0x0000000b162f72a4 */ /* 0x000fe2000f8e022f */
[----:B------:R-:W-:Y:S01]  /*1950*/  @!UP0 UMOV UR6, UR10 ;  /* 0x0000000a00068c82 */ /* 0x000fe20008000000 */
[----:B------:R-:W-:-:S02]  /*1960*/  UIMAD UR48, UR5, UR18, UR48 ;  /* 0x00000012053072a4 */ /* 0x000fc4000f8e0230 */
[----:B------:R-:W-:-:S12]  /*1970*/  UIMAD UR47, UR6, UR22, UR47 ;  /* 0x00000016062f72a4 */ /* 0x000fd8000f8e022f */
.L_x_19:
[----:B------:R-:W-:-:S09]  /*1980*/  UISETP.NE.AND UP0, UPT, UR23, 0x1, UPT ;  /* 0x000000011700788c */ /* 0x000fd2000bf05270 */
[----:B------:R-:W-:Y:S05]  /*1990*/  BRA.U UP0, `(.L_x_20) ;  /* 0x0000000100447547 */ /* 0x000fea000b800000 */
[----:B------:R-:W1:Y:S01]  /*19a0*/  LDCU.128 UR8, c[0x0][0xb10] ;  /* 0x00016200ff0877ac */ /* 0x000e620008000c00 */
[----:B------:R-:W2:Y:S01]  /*19b0*/  LDCU UR12, c[0x0][0xb0c] ;  /* 0x00016180ff0c77ac */ /* 0x000ea20008000800 */
[----:B-1----:R-:W-:Y:S02]  /*19c0*/  UIMAD.WIDE.U32 UR6, UR47, UR8, URZ ;  /* 0x000000082f0672a5 */ /* 0x002fe4000f8e00ff */
[----:B--2---:R-:W-:-:S05]  /*19d0*/  UISETP.NE.AND UP0, UPT, UR12, 0x1, UPT ;  /* 0x000000010c00788c */ /* 0x004fca000bf05270 */
[----:B------:R-:W-:Y:S02]  /*19e0*/  UMOV UR6, UR7 ;  /* 0x0000000700067c82 */ /* 0x000fe40008000000 */
[----:B------:R-:W-:Y:S02]  /*19f0*/  USHF.R.U32.HI UR6, URZ, UR9, UR6 ;  /* 0x00000009ff067299 */ /* 0x000fe40008011606 */
[----:B------:R-:W1:Y:S01]  /*1a00*/  LDCU UR7, c[0x0][0xb20] ;  /* 0x00016400ff0777ac */ /* 0x000e620008000800 */
[----:B------:R-:W-:Y:S02]  /*1a10*/  UIMAD.WIDE.U32 UR8, UR48, UR11, URZ ;  /* 0x0000000b300872a5 */ /* 0x000fe4000f8e00ff */
[----:B------:R-:W-:Y:S02]  /*1a20*/  USEL UR6, UR47, UR6, !UP0 ;  /* 0x000000062f067287 */ /* 0x000fe4000c000000 */
[----:B------:R-:W-:-:S03]  /*1a30*/  UISETP.NE.AND UP0, UPT, UR10, 0x1, UPT ;  /* 0x000000010a00788c */ /* 0x000fc6000bf05270 */
[----:B------:R-:W-:Y:S02]  /*1a40*/  UMOV UR5, UR9 ;  /* 0x0000000900057c82 */ /* 0x000fe40008000000 */
[----:B-1----:R-:W-:-:S04]  /*1a50*/  USHF.R.U32.HI UR5, URZ, UR7, UR5 ;  /* 0x00000007ff057299 */ /* 0x002fc80008011605 */
[----:B------:R-:W-:-:S04]  /*1a60*/  USEL UR5, UR48, UR5, !UP0 ;  /* 0x0000000530057287 */ /* 0x000fc8000c000000 */
[----:B------:R-:W-:Y:S02]  /*1a70*/  UIADD3 UR7, UPT, UPT, UR6, -UR5, URZ ;  /* 0x8000000506077290 */ /* 0x000fe4000fffe0ff */
[----:B------:R-:W-:Y:S02]  /*1a80*/  UIADD3 UR5, UPT, UPT, -UR6, UR5, URZ ;  /* 0x0000000506057290 */ /* 0x000fe4000fffe1ff */
[----:B------:R-:W-:Y:S02]  /*1a90*/  UIMAD UR48, UR7, UR10, UR48 ;  /* 0x0000000a073072a4 */ /* 0x000fe4000f8e0230 */
[----:B------:R-:W-:-:S12]  /*1aa0*/  UIMAD UR47, UR5, UR12, UR47 ;  /* 0x0000000c052f72a4 */ /* 0x000fd8000f8e022f */
.L_x_20:
[----:B------:R-:W-:Y:S02]  /*1ab0*/  UISETP.EQ.U32.AND UP0, UPT, UR24, 0x1, UPT ;  /* 0x000000011800788c */ /* 0x000fe4000bf02070 */
[----:B------:R-:W-:-:S07]  /*1ac0*/  UISETP.NE.AND UP1, UPT, UR20, 0x2, UPT ;  /* 0x000000021400788c */ /* 0x000fce000bf25270 */
[----:B------:R-:W-:Y:S05]  /*1ad0*/  BRA.U !UP0, `(.L_x_21) ;  /* 0x00000001080c7547 */ /* 0x000fea000b800000 */
[----:B------:R-:W-:Y:S01]  /*1ae0*/  UCGABAR_WAIT ;  /* 0x0000000000007dc7 */ /* 0x000fe20008000000 */
[----:B------:R-:W-:Y:S01]  /*1af0*/  CCTL.IVALL ;  /* 0x00000000ff00798f */ /* 0x000fe20002000000 */
[----:B------:R-:W-:Y:S05]  /*1b00*/  BRA `(.L_x_22) ;  /* 0x0000000000047947 */ /* 0x000fea0003800000 */
.L_x_21:
[----:B------:R-:W-:Y:S06]  /*1b10*/  BAR.SYNC.DEFER_BLOCKING 0x0 ;  /* 0x0000000000007b1d */ /* 0x000fec0000010000 */
.L_x_22:
[----:B------:R-:W-:Y:S05]  /*1b20*/  BRA.U UP1, `(.L_x_23) ;  /* 0x0000002901807547 */ /* 0x000fea000b800000 */
[----:B------:R-:W1:Y:S01]  /*1b30*/  LDCU UR7, c[0x0][0x38c] ;  /* 0x00007180ff0777ac */ /* 0x000e620008000800 */
[----:B------:R-:W-:Y:S01]  /*1b40*/  PLOP3.LUT P1, PT, PT, PT, UP2, 0x80, 0x8 ;  /* 0x000000000008781c */ /* 0x000fe20003f2f028 */
[----:B------:R-:W-:Y:S01]  /*1b50*/  IMAD.MOV.U32 R12, RZ, RZ, 0x1 ;  /* 0x00000001ff0c7424 */ /* 0x000fe200078e00ff */
[----:B------:R-:W-:Y:S01]  /*1b60*/  ISETP.EQ.OR P2, PT, R0, RZ, P3 ;  /* 0x000000ff0000720c */ /* 0x000fe20001f42670 */
[----:B------:R-:W-:Y:S01]  /*1b70*/  UISETP.NE.AND UP0, UPT, UR20, URZ, UPT ;  /* 0x000000ff1400728c */ /* 0x000fe2000bf05270 */
[----:B------:R-:W-:Y:S01]  /*1b80*/  PLOP3.LUT P1, PT, P1, PT, PT, 0x8, 0x80 ;  /* 0x000000000080781c */ /* 0x000fe20000f2e170 */
[----:B------:R-:W-:Y:S01]  /*1b90*/  USEL UR26, URZ, 0x1, UP4 ;  /* 0x00000001ff1a7887 */ /* 0x000fe2000a000000 */
[----:B------:R-:W-:Y:S01]  /*1ba0*/  CS2R R10, SRZ ;  /* 0x00000000000a7805 */ /* 0x000fe2000001ff00 */
[----:B------:R-:W-:Y:S01]  /*1bb0*/  UMOV UR15, 0x400 ;  /* 0x00000400000f7882 */ /* 0x000fe20000000000 */
[----:B------:R-:W-:Y:S01]  /*1bc0*/  IMAD.MOV.U32 R9, RZ, RZ, RZ ;  /* 0x000000ffff097224 */ /* 0x000fe200078e00ff */
[----:B------:R-:W-:Y:S01]  /*1bd0*/  USEL UR26, UR26, 0x2, UP0 ;  /* 0x000000021a1a7887 */ /* 0x000fe20008000000 */
[----:B------:R-:W-:Y:S01]  /*1be0*/  IMAD.MOV.U32 R8, RZ, RZ, 0x1 ;  /* 0x00000001ff087424 */ /* 0x000fe200078e00ff */
[----:B------:R-:W-:Y:S01]  /*1bf0*/  ULEA UR15, UR44, UR15, 0x18 ;  /* 0x0000000f2c0f7291 */ /* 0x000fe2000f8ec0ff */
[----:B------:R-:W2:Y:S01]  /*1c00*/  LDCU UR40, c[0x0][0x370] ;  /* 0x00006e00ff2877ac */ /* 0x000ea20008000800 */
[----:B-1----:R-:W-:Y:S01]  /*1c10*/  UIADD3 UR6, UPT, UPT, UR7, 0xf, URZ ;  /* 0x0000000f07067890 */ /* 0x002fe2000fffe0ff */
[----:B------:R-:W1:Y:S03]  /*1c20*/  LDCU.64 UR28, c[0x0][0x348] ;  /* 0x00006900ff1c77ac */ /* 0x000e660008000a00 */
[----:B------:R-:W-:-:S02]  /*1c30*/  USHF.R.S32.HI UR5, URZ, 0x1f, UR6 ;  /* 0x0000001fff057899 */ /* 0x000fc40008011406 */
[----:B------:R-:W-:Y:S02]  /*1c40*/  USHF.R.U32.HI UR46, URZ, 0x4, UR4 ;  /* 0x00000004ff2e7899 */ /* 0x000fe40008011604 */
[----:B------:R-:W-:Y:S02]  /*1c50*/  ULEA.HI UR5, UR5, UR6, URZ, 0x4 ;  /* 0x0000000605057291 */ /* 0x000fe4000f8f20ff */
[----:B------:R-:W-:Y:S02]  /*1c60*/  UIADD3 UR6, UPT, UPT, UR7, -0x1, URZ ;  /* 0xffffffff07067890 */ /* 0x000fe4000fffe0ff */
[----:B------:R-:W-:Y:S02]  /*1c70*/  USHF.R.S32.HI UR43, URZ, 0x4, UR5 ;  /* 0x00000004ff2b7899 */ /* 0x000fe40008011405 */
[----:B------:R-:W-:Y:S02]  /*1c80*/  UISETP.GE.U32.AND UP1, UPT, UR6, -0x1f, UPT ;  /* 0xffffffe10600788c */ /* 0x000fe4000bf26070 */
[----:B------:R-:W-:-:S02]  /*1c90*/  UISETP.LT.U32.AND UP0, UPT, UR43, 0x2d, UPT ;  /* 0x0000002d2b00788c */ /* 0x000fc4000bf01070 */
[----:B------:R-:W-:Y:S02]  /*1ca0*/  UIADD3 UR5, UPT, UPT, UR15, 0x500, URZ ;  /* 0x000005000f057890 */ /* 0x000fe4000fffe0ff */
[----:B------:R-:W-:Y:S02]  /*1cb0*/  USEL UR41, UR43, 0x2d, UP0 ;  /* 0x0000002d2b297887 */ /* 0x000fe40008000000 */
[----:B------:R-:W-:Y:S02]  /*1cc0*/  @UP6 UIADD3 UR5, UPT, UPT, UR15, URZ, URZ ;  /* 0x000000ff0f056290 */ /* 0x000fe4000fffe0ff */
[----:B------:R-:W-:Y:S02]  /*1cd0*/  UIADD3 UR21, UPT, UPT, UR41, -0x1, URZ ;  /* 0xffffffff29157890 */ /* 0x000fe4000fffe0ff */
[----:B------:R-:W-:Y:S02]  /*1ce0*/  @UP1 UIADD3 UR21, UPT, UPT, UR41, URZ, URZ ;  /* 0x000000ff29151290 */ /* 0x000fe4000fffe0ff */
[----:B------:R-:W-:Y:S01]  /*1cf0*/  UIADD3 UR49, UPT, UPT, UR7, 0x1e, URZ ;  /* 0x0000001e07317890 */ /* 0x000fe2000fffe0ff */
[----:B------:R-:W3:Y:S01]  /*1d00*/  LDCU UR39, c[0x0][0x374] ;  /* 0x00006e80ff2777ac */ /* 0x000ee20008000800 */
[----:B------:R-:W-:-:S02]  /*1d10*/  UIADD3 UR5, UPT, UPT, UR5, 0x1bd00, URZ ;  /* 0x0001bd0005057890 */ /* 0x000fc4000fffe0ff */
[----:B------:R-:W-:Y:S02]  /*1d20*/  UIADD3 UR45, UPT, UPT, UR43, -UR41, URZ ;  /* 0x800000292b2d7290 */ /* 0x000fe4000fffe0ff */
[----:B------:R-:W-:Y:S01]  /*1d30*/  UIADD3 UR21, UPT, UPT, UR21, 0x1, URZ ;  /* 0x0000000115157890 */ /* 0x000fe2000fffe0ff */
[----:B-12---:R-:W-:-:S11]  /*1d40*/  UMOV UR13, URZ ;  /* 0x000000ff000d7c82 */ /* 0x006fd60008000000 */
.L_x_43:
[----:B------:R-:W-:-:S09]  /*1d50*/  UISETP.NE.AND UP0, UPT, UR44, URZ, UPT ;  /* 0x000000ff2c00728c */ /* 0x000fd2000bf05270 */
[----:B------:R-:W-:Y:S05]  /*1d60*/  BRA.U UP0, `(.L_x_24) ;  /* 0x0000000100287547 */ /* 0x000fea000b800000 */
[----:B------:R-:W-:Y:S02]  /*1d70*/  LEA R0, R9, UR15, 0x3 ;  /* 0x0000000f09007c11 */ /* 0x000fe4000f8e18ff */
[----:B------:R-:W-:-:S04]  /*1d80*/  SHF.L.U32 R2, R8, 0x1f, RZ ;  /* 0x0000001f08027819 */ /* 0x000fc800000006ff */
[----:B------:R-:W1:Y:S02]  /*1d90*/  SYNCS.PHASECHK.TRANS64.TRYWAIT P0, [R0+URZ+0x370], R2 ;  /* 0x00037002000075a7 */ /* 0x000e6400080011ff */
[----:B-1----:R-:W-:Y:S05]  /*1da0*/  @!P0 BRA `(.L_x_25) ;  /* 0x0000007000c88947 */ /* 0x002fea0003800000 */
.L_x_155:
[----:B------:R-:W-:Y:S01]  /*1db0*/  VIADD R9, R9, 0x1 ;  /* 0x0000000109097836 */ /* 0x000fe20000000000 */
[----:B------:R1:W-:Y:S04]  /*1dc0*/  SYNCS.ARRIVE.TRANS64.A1T0 RZ, [R0+URZ+0x360], RZ ;  /* 0x000360ff00ff79a7 */ /* 0x0003e800081000ff */
[----:B------:R-:W-:-:S04]  /*1dd0*/  ISETP.NE.AND P0, PT, R9, 0x2, PT ;  /* 0x000000020900780c */ /* 0x000fc80003f05270 */
[----:B------:R-:W-:Y:S02]  /*1de0*/  SEL R9, R9, RZ, P0 ;  /* 0x000000ff09097207 */ /* 0x000fe40000000000 */
[----:B-1----:R-:W-:-:S04]  /*1df0*/  SEL R0, RZ, 0x1, P0 ;  /* 0x00000001ff007807 */ /* 0x002fc80000000000 */
[----:B------:R-:W-:-:S07]  /*1e00*/  LOP3.LUT R8, R8, R0, RZ, 0x3c, !PT ;  /* 0x0000000008087212 */ /* 0x000fce00078e3cff */
.L_x_24:
[----:B------:R-:W-:Y:S01]  /*1e10*/  ULEA UR6, UR13, UR15, 0x3 ;  /* 0x0000000f0d067291 */ /* 0x000fe2000f8e18ff */
[----:B------:R-:W-:Y:S01]  /*1e20*/  SHF.L.U32 R0, R12, 0x1f, RZ ;  /* 0x0000001f0c007819 */ /* 0x000fe200000006ff */
[----:B------:R-:W-:Y:S02]  /*1e30*/  UISETP.GE.U32.AND UP0, UPT, UR49, 0x1f, UPT ;  /* 0x0000001f3100788c */ /* 0x000fe4000bf06070 */
[----:B------:R-:W-:Y:S02]  /*1e40*/  USHF.L.U32 UR35, UR47, 0x6, URZ ;  /* 0x000000062f237899 */ /* 0x000fe400080006ff */
[----:B------:R-:W-:Y:S01]  /*1e50*/  UIMAD UR19, UR48, 0x50, UR46 ;  /* 0x00000050301378a4 */ /* 0x000fe2000f8e022e */
[----:B------:R-:W-:Y:S02]  /*1e60*/  UMOV UR14, URZ ;  /* 0x000000ff000e7c82 */ /* 0x000fe40008000000 */
[----:B------:R1:W2:Y:S02]  /*1e70*/  SYNCS.PHASECHK.TRANS64.TRYWAIT P0, [UR6+0x168], R0 ;  /* 0x00016800ff0075a7 */ /* 0x0002a40008001106 */
[----:B------:R-:W-:Y:S07]  /*1e80*/  BRA.U !UP0, `(.L_x_26) ;  /* 0x0000000108c07547 */ /* 0x000fee000b800000 */
[----:B------:R-:W-:Y:S01]  /*1e90*/  UMOV UR8, URZ ;  /* 0x000000ff00087c82 */ /* 0x000fe20008000000 */
[----:B------:R-:W-:-:S05]  /*1ea0*/  UMOV UR7, UR13 ;  /* 0x0000000d00077c82 */ /* 0x000fca0008000000 */
.L_x_32:
[----:B--2---:R-:W-:Y:S01]  /*1eb0*/  @!P3 MOV R2, 0x1200 ;  /* 0x000012000002b802 */ /* 0x004fe20000000f00 */
[----:B----4-:R-:W-:Y:S01]  /*1ec0*/  ULEA UR33, UR7, UR15, 0x3 ;  /* 0x0000000f07217291 */ /* 0x010fe2000f8e18ff */
[----:B-12---:R-:W-:Y:S11]  /*1ed0*/  @P0 BRA `(.L_x_27) ;  /* 0x00000000000c0947 */ /* 0x006ff60003800000 */
[----:B------:R-:W-:Y:S04]  /*1ee0*/  SHF.L.U32 R3, R12, 0x1f, RZ ;  /* 0x0000001f0c037819 */ /* 0x000fe800000006ff */
[----:B------:R-:W2:Y:S02]  /*1ef0*/  SYNCS.PHASECHK.TRANS64.TRYWAIT P0, [UR33+0x168], R3 ;  /* 0x00016803ff0075a7 */ /* 0x000ea40008001121 */
[----:B--2---:R-:W-:Y:S05]  /*1f00*/  @!P0 BRA `(.L_x_28) ;  /* 0x0000007000848947 */ /* 0x004fea0003800000 */
.L_x_27:
[----:B------:R2:W-:Y:S01]  /*1f10*/  @!P3 SYNCS.ARRIVE.TRANS64 RZ, [UR33], R2 ;  /* 0x00000002ffffb9a7 */ /* 0x0005e20008000021 */
[----:B------:R-:W-:Y:S04]  /*1f20*/  ULOP3.LUT UR6, UR26, 0x2, URZ, 0xfc, !UPT ;  /* 0x000000021a067892 */ /* 0x000fe8000f8efcff */
[----:B------:R-:W-:Y:S09]  /*1f30*/  UISETP.NE.AND UP0, UPT, UR6, 0x2, UPT ;  /* 0x000000020600788c */ /* 0x000ff2000bf05270 */
[----:B------:R-:W-:Y:S05]  /*1f40*/  BRA.U UP0, `(.L_x_29) ;  /* 0x0000000100047547 */ /* 0x000fea000b800000 */
[----:B---3--:R-:W-:Y:S05]  /*1f50*/  BPT.TRAP 0x1 ;  /* 0x000000040000795c */ /* 0x008fea0000300000 */
.L_x_29:
[----:B------:R-:W-:Y:S04]  /*1f60*/  BSSY.RECONVERGENT B0, `(.L_x_30) ;  /* 0x0000003000007945 */ /* 0x000fe80003800200 */
[----:B------:R-:W-:Y:S05]  /*1f70*/  @P2 BRA `(.L_x_31) ;  /* 0x0000000000042947 */ /* 0x000fea0003800000 */
[----:B---3--:R-:W-:Y:S05]  /*1f80*/  BPT.TRAP 0x1 ;  /* 0x000000040000795c */ /* 0x008fea0000300000 */
.L_x_31:
[----:B---3--:R-:W-:Y:S05]  /*1f90*/  BSYNC.RECONVERGENT B0 ;  /* 0x0000000000007941 */ /* 0x008fea0003800200 */
.L_x_30:
[----:B------:R-:W-:Y:S02]  /*1fa0*/  UIADD3 UR6, UPT, UPT, UR7, 0x1, URZ ;  /* 0x0000000107067890 */ /* 0x000fe4000fffe0ff */
[----:B------:R-:W-:Y:S02]  /*1fb0*/  UIADD3 UR22, UP1, UPT, UR28, 0x80, URZ ;  /* 0x000000801c167890 */ /* 0x000fe4000ff3e0ff */
[----:B------:R-:W-:Y:S02]  /*1fc0*/  UISETP.NE.AND UP0, UPT, UR6, 0x2d, UPT ;  /* 0x0000002d0600788c */ /* 0x000fe4000bf05270 */
[----:B------:R-:W-:Y:S02]  /*1fd0*/  ULEA UR32, UR7, UR15, 0xb ;  /* 0x0000000f07207291 */ /* 0x000fe4000f8e58ff */
[----:B------:R-:W-:Y:S02]  /*1fe0*/  USEL UR9, URZ, 0x1, UP0 ;  /* 0x00000001ff097887 */ /* 0x000fe40008000000 */
[----:B------:R-:W-:Y:S02]  /*1ff0*/  USEL UR13, UR6, URZ, UP0 ;  /* 0x000000ff060d7287 */ /* 0x000fe40008000000 */
[----:B------:R-:W-:Y:S02]  /*2000*/  USHF.L.U32 UR34, UR8, 0x4, URZ ;  /* 0x0000000408227899 */ /* 0x000fe400080006ff */
[----:B------:R-:W-:Y:S01]  /*2010*/  ULEA UR6, UR13, UR15, 0x3 ;  /* 0x0000000f0d067291 */ /* 0x000fe2000f8e18ff */
[----:B------:R-:W-:Y:S01]  /*2020*/  LOP3.LUT R12, R12, UR9, RZ, 0x3c, !PT ;  /* 0x000000090c0c7c12 */ /* 0x000fe2000f8e3cff */
[----:B------:R-:W-:Y:S02]  /*2030*/  UIADD3.X UR23, UPT, UPT, URZ, UR29, URZ, UP1, !UPT ;  /* 0x0000001dff177290 */ /* 0x000fe40008ffe4ff */
[----:B------:R-:W-:Y:S01]  /*2040*/  UIADD3 UR32, UPT, UPT, UR32, 0x5500, URZ ;  /* 0x0000550020207890 */ /* 0x000fe2000fffe0ff */
[----:B-1----:R-:W-:Y:S01]  /*2050*/  SHF.L.U32 R0, R12, 0x1f, RZ ;  /* 0x0000001f0c007819 */ /* 0x002fe200000006ff */
[----:B------:R-:W-:Y:S02]  /*2060*/  UIADD3 UR10, UP0, UPT, UR28, 0x180, URZ ;  /* 0x000001801c0a7890 */ /* 0x000fe4000ff1e0ff */
[----:B------:R-:W-:Y:S01]  /*2070*/  UIADD3 UR8, UPT, UPT, UR8, 0x1, URZ ;  /* 0x0000000108087890 */ /* 0x000fe2000fffe0ff */
[----:B------:R4:W1:Y:S01]  /*2080*/  SYNCS.PHASECHK.TRANS64.TRYWAIT P0, [UR6+0x168], R0 ;  /* 0x00016800ff0075a7 */ /* 0x0008620008001106 */
[----:B------:R-:W-:Y:S02]  /*2090*/  UIMAD UR6, UR7, 0x500, UR4 ;  /* 0x00000500070678a4 */ /* 0x000fe4000f8e0204 */
[----:B------:R-:W-:Y:S02]  /*20a0*/  UIADD3.X UR11, UPT, UPT, URZ, UR29, URZ, UP0, !UPT ;  /* 0x0000001dff0b7290 */ /* 0x000fe400087fe4ff */
[----:B------:R-:W-:Y:S01]  /*20b0*/  ULEA UR6, UR6, UR15, 0x1 ;  /* 0x0000000f06067291 */ /* 0x000fe2000f8e08ff */
[----:B------:R-:W-:Y:S01]  /*20c0*/  UMOV UR24, 0x0 ;  /* 0x0000000000187882 */ /* 0x000fe20000000000 */
[----:B------:R-:W-:Y:S02]  /*20d0*/  UMOV UR25, 0x10000000 ;  /* 0x1000000000197882 */ /* 0x000fe40000000000 */
[----:B------:R-:W-:Y:S01]  /*20e0*/  UIADD3 UR16, UPT, UPT, UR6, 0x1bd00, URZ ;  /* 0x0001bd0006107890 */ /* 0x000fe2000fffe0ff */
[----:B------:R4:W-:Y:S01]  /*20f0*/  UTMALDG.3D [UR32], [UR22], desc[UR24] ;  /* 0x00001820160075b4 */ /* 0x0009e20008011000 */
[----:B------:R-:W-:Y:S01]  /*2100*/  UISETP.NE.AND UP0, UPT, UR8, UR21, UPT ;  /* 0x000000150800728c */ /* 0x000fe2000bf05270 */
[----:B------:R-:W-:Y:S01]  /*2110*/  UMOV UR6, 0x30000 ;  /* 0x0003000000067882 */ /* 0x000fe20000000000 */
[----:B------:R-:W-:Y:S01]  /*2120*/  UMOV UR20, UR36 ;  /* 0x0000002400147c82 */ /* 0x000fe20008000000 */
[----:B------:R-:W-:Y:S01]  /*2130*/  UMOV UR17, UR33 ;  /* 0x0000002100117c82 */ /* 0x000fe20008000000 */
[----:B------:R-:W-:Y:S01]  /*2140*/  UMOV UR18, UR34 ;  /* 0x0000002200127c82 */ /* 0x000fe20008000000 */
[----:B------:R-:W-:Y:S02]  /*2150*/  UMOV UR14, UR21 ;  /* 0x00000015000e7c82 */ /* 0x000fe40008000000 */
[----:B------:R4:W-:Y:S01]  /*2160*/  UTMALDG.3D.MULTICAST [UR16], [UR10], UR6, desc[UR24] ;  /* 0x000018100a0073b4 */ /* 0x0009e20008011806 */
[----:B------:R-:W-:Y:S01]  /*2170*/  UMOV UR7, UR13 ;  /* 0x0000000d00077c82 */ /* 0x000fe20008000000 */
[----:B------:R-:W-:Y:S05]  /*2180*/  BRA.U UP0, `(.L_x_32) ;  /* 0xfffffffd00487547 */ /* 0x000fea000b83ffff */
.L_x_26:
[----:B----4-:R-:W-:Y:S01]  /*2190*/  ULEA UR6, UR13, UR15, 0x3 ;  /* 0x0000000f0d067291 */ /* 0x010fe2000f8e18ff */
[----:B-1----:R-:W-:Y:S01]  /*21a0*/  SHF.L.U32 R0, R12, 0x1f, RZ ;  /* 0x0000001f0c007819 */ /* 0x002fe200000006ff */
[----:B------:R-:W-:Y:S01]  /*21b0*/  @!P1 SYNCS.ARRIVE.TRANS64.A1T0 RZ, [UR15+0x2f8], RZ ;  /* 0x0002f8ffffff99a7 */ /* 0x000fe2000810000f */
[----:B------:R-:W-:-:S06]  /*21c0*/  UISETP.GT.AND UP0, UPT, UR43, UR41, UPT ;  /* 0x000000292b00728c */ /* 0x000fcc000bf04270 */
[----:B--2---:R1:W2:Y:S03]  /*21d0*/  SYNCS.PHASECHK.TRANS64.TRYWAIT P0, [UR6+0x168], R0 ;  /* 0x00016800ff0075a7 */ /* 0x0042a60008001106 */
[----:B------:R-:W-:Y:S05]  /*21e0*/  BRA.U !UP0, `(.L_x_33) ;  /* 0x0000000108bc7547 */ /* 0x000fea000b800000 */
[----:B------:R-:W-:Y:S01]  /*21f0*/  UIADD3 UR27, UPT, UPT, UR45, UR14, URZ ;  /* 0x0000000e2d1b7290 */ /* 0x000fe2000fffe0ff */
[----:B------:R-:W-:-:S11]  /*2200*/  UMOV UR6, UR13 ;  /* 0x0000000d00067c82 */ /* 0x000fd60008000000 */
.L_x_39:
[----:B--2---:R-:W-:Y:S01]  /*2210*/  @!P3 MOV R2, 0x1200 ;  /* 0x000012000002b802 */ /* 0x004fe20000000f00 */
[----:B----4-:R-:W-:Y:S01]  /*2220*/  ULEA UR9, UR6, UR15, 0x3 ;  /* 0x0000000f06097291 */ /* 0x010fe2000f8e18ff */
[----:B-12---:R-:W-:Y:S11]  /*2230*/  @P0 BRA `(.L_x_34) ;  /* 0x00000000000c0947 */ /* 0x006ff60003800000 */
[----:B------:R-:W-:Y:S04]  /*2240*/  SHF.L.U32 R3, R12, 0x1f, RZ ;  /* 0x0000001f0c037819 */ /* 0x000fe800000006ff */
[----:B------:R-:W2:Y:S02]  /*2250*/  SYNCS.PHASECHK.TRANS64.TRYWAIT P0, [UR9+0x168], R3 ;  /* 0x00016803ff0075a7 */ /* 0x000ea40008001109 */
[----:B--2---:R-:W-:Y:S05]  /*2260*/  @!P0 BRA `(.L_x_35) ;  /* 0x0000006c00c48947 */ /* 0x004fea0003800000 */
.L_x_34:
[----:B------:R2:W-:Y:S01]  /*2270*/  @!P3 SYNCS.ARRIVE.TRANS64 RZ, [UR9], R2 ;  /* 0x00000002ffffb9a7 */ /* 0x0005e20008000009 */
[----:B------:R-:W-:Y:S04]  /*2280*/  ULOP3.LUT UR7, UR26, 0x2, URZ, 0xfc, !UPT ;  /* 0x000000021a077892 */ /* 0x000fe8000f8efcff */
[----:B------:R-:W-:Y:S09]  /*2290*/  UISETP.NE.AND UP0, UPT, UR7, 0x2, UPT ;  /* 0x000000020700788c */ /* 0x000ff2000bf05270 */
[----:B------:R-:W-:Y:S05]  /*22a0*/  BRA.U UP0, `(.L_x_36) ;  /* 0x0000000100047547 */ /* 0x000fea000b800000 */
[----:B---3--:R-:W-:Y:S05]  /*22b0*/  BPT.TRAP 0x1 ;  /* 0x000000040000795c */ /* 0x008fea0000300000 */
.L_x_36:
[----:B------:R-:W-:Y:S04]  /*22c0*/  BSSY.RECONVERGENT B0, `(.L_x_37) ;  /* 0x0000003000007945 */ /* 0x000fe80003800200 */
[----:B------:R-:W-:Y:S05]  /*22d0*/  @P2 BRA `(.L_x_38) ;  /* 0x0000000000042947 */ /* 0x000fea0003800000 */
[----:B---3--:R-:W-:Y:S05]  /*22e0*/  BPT.TRAP 0x1 ;  /* 0x000000040000795c */ /* 0x008fea0000300000 */
.L_x_38:
[----:B---3--:R-:W-:Y:S05]  /*22f0*/  BSYNC.RECONVERGENT B0 ;  /* 0x0000000000007941 */ /* 0x008fea0003800200 */
.L_x_37:
[----:B------:R-:W-:Y:S02]  /*2300*/  UIADD3 UR7, UPT, UPT, UR6, 0x1, URZ ;  /* 0x0000000106077890 */ /* 0x000fe4000fffe0ff */
[----:B------:R-:W-:Y:S02]  /*2310*/  UIADD3 UR22, UP1, UPT, UR28, 0x80, URZ ;  /* 0x000000801c167890 */ /* 0x000fe4000ff3e0ff */
[----:B------:R-:W-:Y:S02]  /*2320*/  UISETP.NE.AND UP0, UPT, UR7, 0x2d, UPT ;  /* 0x0000002d0700788c */ /* 0x000fe4000bf05270 */
[----:B------:R-:W-:Y:S02]  /*2330*/  USHF.L.U32 UR10, UR14, 0x4, URZ ;  /* 0x000000040e0a7899 */ /* 0x000fe400080006ff */
[----:B------:R-:W-:Y:S02]  /*2340*/  USEL UR8, URZ, 0x1, UP0 ;  /* 0x00000001ff087887 */ /* 0x000fe40008000000 */
[----:B------:R-:W-:Y:S02]  /*2350*/  USEL UR13, UR7, URZ, UP0 ;  /* 0x000000ff070d7287 */ /* 0x000fe40008000000 */
[----:B------:R-:W-:Y:S02]  /*2360*/  UIADD3.X UR23, UPT, UPT, URZ, UR29, URZ, UP1, !UPT ;  /* 0x0000001dff177290 */ /* 0x000fe40008ffe4ff */
[----:B------:R-:W-:Y:S01]  /*2370*/  ULEA UR7, UR13, UR15, 0x3 ;  /* 0x0000000f0d077291 */ /* 0x000fe2000f8e18ff */
[----:B------:R-:W-:Y:S01]  /*2380*/  LOP3.LUT R12, R12, UR8, RZ, 0x3c, !PT ;  /* 0x000000080c0c7c12 */ /* 0x000fe2000f8e3cff */
[----:B------:R-:W-:Y:S02]  /*2390*/  ULEA UR8, UR6, UR15, 0xb ;  /* 0x0000000f06087291 */ /* 0x000fe4000f8e58ff */
[----:B------:R-:W-:Y:S01]  /*23a0*/  UIADD3 UR24, UP0, UPT, UR28, 0x180, URZ ;  /* 0x000001801c187890 */ /* 0x000fe2000ff1e0ff */
[----:B-1----:R-:W-:Y:S01]  /*23b0*/  SHF.L.U32 R0, R12, 0x1f, RZ ;  /* 0x0000001f0c007819 */ /* 0x002fe200000006ff */
[----:B------:R-:W-:Y:S02]  /*23c0*/  UIADD3 UR8, UPT, UPT, UR8, 0x5500, URZ ;  /* 0x0000550008087890 */ /* 0x000fe4000fffe0ff */
[----:B------:R-:W-:Y:S01]  /*23d0*/  UIMAD UR16, UR6, 0xa00, UR5 ;  /* 0x00000a00061078a4 */ /* 0x000fe2000f8e0205 */
[----:B------:R4:W1:Y:S01]  /*23e0*/  SYNCS.PHASECHK.TRANS64.TRYWAIT P0, [UR7+0x168], R0 ;  /* 0x00016800ff0075a7 */ /* 0x0008620008001107 */
[----:B------:R-:W-:Y:S01]  /*23f0*/  UMOV UR30, 0x0 ;  /* 0x00000000001e7882 */ /* 0x000fe20000000000 */
[----:B------:R-:W-:Y:S01]  /*2400*/  UMOV UR31, 0x10000000 ;  /* 0x10000000001f7882 */ /* 0x000fe20000000000 */
[----:B------:R-:W-:Y:S01]  /*2410*/  UMOV UR11, UR35 ;  /* 0x00000023000b7c82 */ /* 0x000fe20008000000 */
[----:B------:R-:W-:Y:S01]  /*2420*/  UMOV UR12, UR36 ;  /* 0x00000024000c7c82 */ /* 0x000fe20008000000 */
[----:B------:R-:W-:Y:S01]  /*2430*/  UIADD3.X UR25, UPT, UPT, URZ, UR29, URZ, UP0, !UPT ;  /* 0x0000001dff197290 */ /* 0x000fe200087fe4ff */
[----:B------:R4:W-:Y:S01]  /*2440*/  UTMALDG.3D [UR8], [UR22], desc[UR30] ;  /* 0x00001e08160075b4 */ /* 0x0009e20008011000 */
[----:B------:R-:W-:Y:S01]  /*2450*/  UIADD3 UR14, UPT, UPT, UR14, 0x1, URZ ;  /* 0x000000010e0e7890 */ /* 0x000fe2000fffe0ff */
[----:B------:R-:W-:Y:S01]  /*2460*/  UMOV UR7, 0x30000 ;  /* 0x0003000000077882 */ /* 0x000fe20000000000 */
[----:B------:R-:W-:Y:S01]  /*2470*/  UMOV UR20, UR36 ;  /* 0x0000002400147c82 */ /* 0x000fe20008000000 */
[----:B------:R-:W-:Y:S01]  /*2480*/  UMOV UR17, UR9 ;  /* 0x0000000900117c82 */ /* 0x000fe20008000000 */
[----:B------:R-:W-:Y:S01]  /*2490*/  UMOV UR18, UR10 ;  /* 0x0000000a00127c82 */ /* 0x000fe20008000000 */
[----:B------:R-:W-:Y:S02]  /*24a0*/  UISETP.NE.AND UP0, UPT, UR14, UR27, UPT ;  /* 0x0000001b0e00728c */ /* 0x000fe4000bf05270 */
[----:B------:R4:W-:Y:S01]  /*24b0*/  UTMALDG.3D.MULTICAST [UR16], [UR24], UR7, desc[UR30] ;  /* 0x00001e10180073b4 */ /* 0x0009e20008011807 */
[----:B------:R-:W-:Y:S06]  /*24c0*/  UMOV UR6, UR13 ;  /* 0x0000000d00067c82 */ /* 0x000fec0008000000 */
[----:B------:R-:W-:Y:S05]  /*24d0*/  BRA.U UP0, `(.L_x_39) ;  /* 0xfffffffd004c7547 */ /* 0x000fea000b83ffff */
.L_x_33:
[C---:B------:R-:W-:Y:S01]  /*24e0*/  LEA R3, R11.reuse, UR15, 0x3 ;  /* 0x0000000f0b037c11 */ /* 0x040fe2000f8e18ff */
[----:B------:R-:W-:Y:S01]  /*24f0*/  NOP ;  /* 0x0000000000007918 */ /* 0x000fe20000000000 */
[----:B-1--4-:R-:W-:Y:S02]  /*2500*/  SHF.L.U32 R0, R10, 0x1f, RZ ;  /* 0x0000001f0a007819 */ /* 0x012fe400000006ff */
[----:B------:R-:W-:Y:S02]  /*2510*/  LEA R4, R11, UR15, 0x4 ;  /* 0x0000000f0b047c11 */ /* 0x000fe4000f8e20ff */
[----:B--2---:R-:W1:Y:S02]  /*2520*/  SYNCS.PHASECHK.TRANS64.TRYWAIT P0, [R3+URZ+0x300], R0 ;  /* 0x00030000030075a7 */ /* 0x004e6400080011ff */
[----:B-1----:R-:W-:Y:S05]  /*2530*/  @!P0 BRA `(.L_x_40) ;  /* 0x0000006c00288947 */ /* 0x002fea0003800000 */
.L_x_158:
[----:B------:R-:W2:Y:S01]  /*2540*/  LDS.128 R4, [R4+0x390] ;  /* 0x0003900004047984 */ /* 0x000ea20000000c00 */
[----:B------:R-:W-:Y:S01]  /*2550*/  UISETP.GE.AND UP0, UPT, UR42, 0x1, UPT ;  /* 0x000000012a00788c */ /* 0x000fe2000bf06270 */
[----:B------:R-:W-:Y:S01]  /*2560*/  @!PT LDS RZ, [RZ] ;  /* 0x00000000fffff984 */ /* 0x000fe20000000800 */
[----:B------:R-:W-:Y:S01]  /*2570*/  @!PT LDS RZ, [RZ] ;  /* 0x00000000fffff984 */ /* 0x000fe20000000800 */
[----:B------:R-:W-:Y:S01]  /*2580*/  @!PT LDS RZ, [RZ] ;  /* 0x00000000fffff984 */ /* 0x000fe20000000800 */
[----:B------:R-:W-:Y:S01]  /*2590*/  @!PT LDS RZ, [RZ] ;  /* 0x00000000fffff984 */ /* 0x000fe20000000800 */
[----:B------:R4:W-:Y:S06]  /*25a0*/  MEMBAR.ALL.CTA ;  /* 0x0000000000007992 */ /* 0x0009ec0000008000 */
[----:B----4-:R-:W4:Y:S01]  /*25b0*/  FENCE.VIEW.ASYNC.S ;  /* 0x00000000000073c6 */ /* 0x010f220000000000 */
[----:B--2---:R-:W-:-:S13]  /*25c0*/  LOP3.LUT P0, RZ, R6, 0x1, RZ, 0xc0, !PT ;  /* 0x0000000106ff7812 */ /* 0x004fda000780c0ff */
[----:B----4-:R-:W-:Y:S01]  /*25d0*/  VOTEU.ANY UP1, P0 ;  /* 0x0000000000ff7886 */ /* 0x010fe20000020100 */
[----:B------:R-:W-:-:S13]  /*25e0*/  PLOP3.LUT P0, PT, PT, PT, UP1, 0x80, 0x8 ;  /* 0x000000000008781c */ /* 0x000fda0003f0f018 */
[----:B-1----:R-:W-:Y:S02]  /*25f0*/  @P0 LOP3.LUT R0, R5, 0xffff, RZ, 0xc0, !PT ;  /* 0x0000ffff05000812 */ /* 0x002fe400078ec0ff */
[----:B------:R-:W-:Y:S02]  /*2600*/  @P0 MOV R2, R4 ;  /* 0x0000000400020202 */ /* 0x000fe40000000f00 */
[----:B------:R-:W-:Y:S01]  /*2610*/  @P0 R2UR UR7, R0 ;  /* 0x00000000000702ca */ /* 0x000fe200000e0000 */
[----:B------:R-:W-:Y:S01]  /*2620*/  VIADD R0, R3, 0x310 ;  /* 0x0000031003007836 */ /* 0x000fe20000000000 */
[----:B------:R-:W-:Y:S02]  /*2630*/  @P0 SHF.R.U32.HI R4, RZ, 0x10, R5 ;  /* 0x00000010ff040819 */ /* 0x000fe40000011605 */
[----:B------:R-:W-:Y:S02]  /*2640*/  @P0 R2UR UR8, R2 ;  /* 0x00000000020802ca */ /* 0x000fe400000e0000 */
[----:B------:R-:W-:-:S02]  /*2650*/  PRMT R0, RZ, 0x654, R0 ;  /* 0x00000654ff007816 */ /* 0x000fc40000000000 */
[----:B------:R-:W-:Y:S02]  /*2660*/  @P0 R2UR UR6, R4 ;  /* 0x00000000040602ca */ /* 0x000fe400000e0000 */
[----:B------:R1:W-:Y:S03]  /*2670*/  SYNCS.ARRIVE.TRANS64.RED.A1T0 RZ, [R0+URZ], RZ ;  /* 0x000000ff00ff79a7 */ /* 0x0003e600081004ff */
[----:B------:R-:W-:-:S04]  /*2680*/  @UP1 UMOV UR37, UR7 ;  /* 0x0000000700251c82 */ /* 0x000fc80008000000 */
[----:B------:R-:W-:-:S04]  /*2690*/  @UP1 UMOV UR38, UR8 ;  /* 0x0000000800261c82 */ /* 0x000fc80008000000 */
[----:B------:R-:W-:Y:S01]  /*26a0*/  @UP1 UMOV UR36, UR6 ;  /* 0x0000000600241c82 */ /* 0x000fe20008000000 */
[----:B------:R-:W-:Y:S05]  /*26b0*/  BRA.U !UP0, `(.L_x_41) ;  /* 0x0000000108d47547 */ /* 0x000fea000b800000 */
[----:B------:R-:W3:Y:S01]  /*26c0*/  LDCU.128 UR16, c[0x0][0xb10] ;  /* 0x00016200ff1077ac */ /* 0x000ee20008000c00 */
[----:B------:R-:W2:Y:S01]  /*26d0*/  LDCU UR12, c[0x0][0xb20] ;  /* 0x00016400ff0c77ac */ /* 0x000ea20008000800 */
[----:B------:R-:W4:Y:S01]  /*26e0*/  LDCU UR20, c[0x0][0xb0c] ;  /* 0x00016180ff1477ac */ /* 0x000f220008000800 */
[----:B------:R-:W1:Y:S01]  /*26f0*/  LDCU.64 UR10, c[0x0][0xb28] ;  /* 0x00016500ff0a77ac */ /* 0x000e620008000a00 */
[----:B------:R-:W-:Y:S02]  /*2700*/  UISETP.NE.AND UP3, UPT, UR42, 0x1, UPT ;  /* 0x000000012a00788c */ /* 0x000fe4000bf65270 */
[----:B---3--:R-:W-:Y:S02]  /*2710*/  UIMAD.WIDE.U32 UR8, UR39, UR19, URZ ;  /* 0x00000013270872a5 */ /* 0x008fe4000f8e00ff */
[----:B------:R-:W-:Y:S02]  /*2720*/  UIMAD.WIDE.U32 UR6, UR40, UR16, URZ ;  /* 0x00000010280672a5 */ /* 0x000fe4000f8e00ff */
[----:B------:R-:W-:-:S02]  /*2730*/  UISETP.NE.AND UP0, UPT, UR18, 0x1, UPT ;  /* 0x000000011200788c */ /* 0x000fc4000bf05270 */
[----:B------:R-:W-:Y:S01]  /*2740*/  UIMAD.WIDE.U32 UR30, UR37, UR19, URZ ;  /* 0x00000013251e72a5 */ /* 0x000fe2000f8e00ff */
[----:B------:R-:W-:Y:S02]  /*2750*/  UMOV UR8, UR9 ;  /* 0x0000000900087c82 */ /* 0x000fe40008000000 */
[----:B------:R-:W-:Y:S01]  /*2760*/  UMOV UR6, UR7 ;  /* 0x0000000700067c82 */ /* 0x000fe20008000000 */
[----:B--2---:R-:W-:Y:S02]  /*2770*/  USHF.R.U32.HI UR8, URZ, UR12, UR8 ;  /* 0x0000000cff087299 */ /* 0x004fe40008011608 */
[----:B----4-:R-:W-:Y:S02]  /*2780*/  UISETP.NE.AND UP2, UPT, UR20, 0x1, UPT ;  /* 0x000000011400788c */ /* 0x010fe4000bf45270 */
[----:B------:R-:W-:Y:S02]  /*2790*/  USHF.R.U32.HI UR6, URZ, UR17, UR6 ;  /* 0x00000011ff067299 */ /* 0x000fe40008011606 */
[----:B------:R-:W-:-:S02]  /*27a0*/  USEL UR7, UR39, UR8, !UP0 ;  /* 0x0000000827077287 */ /* 0x000fc4000c000000 */
[----:B------:R-:W-:Y:S02]  /*27b0*/  USEL UR8, UR40, UR6, !UP2 ;  /* 0x0000000628087287 */ /* 0x000fe4000d000000 */
[----:B-1----:R-:W-:Y:S01]  /*27c0*/  UIMAD.WIDE.U32 UR22, UR7, UR10, URZ ;  /* 0x0000000a071672a5 */ /* 0x002fe2000f8e00ff */
[----:B------:R-:W-:Y:S01]  /*27d0*/  UMOV UR6, UR31 ;  /* 0x0000001f00067c82 */ /* 0x000fe20008000000 */
[----:B------:R-:W-:Y:S02]  /*27e0*/  UIMAD.WIDE.U32 UR24, UR38, UR16, URZ ;  /* 0x00000010261872a5 */ /* 0x000fe4000f8e00ff */
[----:B------:R-:W-:-:S03]  /*27f0*/  UIMAD.WIDE.U32 UR30, UR8, UR10, URZ ;  /* 0x0000000a081e72a5 */ /* 0x000fc6000f8e00ff */
[----:B------:R-:W-:Y:S01]  /*2800*/  UMOV UR22, UR23 ;  /* 0x0000001700167c82 */ /* 0x000fe20008000000 */
[----:B------:R-:W-:Y:S02]  /*2810*/  USHF.R.U32.HI UR6, URZ, UR12, UR6 ;  /* 0x0000000cff067299 */ /* 0x000fe40008011606 */
[----:B------:R-:W-:Y:S01]  /*2820*/  @UP3 USHF.R.U32.HI UR7, URZ, UR11, UR22 ;  /* 0x0000000bff073299 */ /* 0x000fe20008011616 */
[----:B------:R-:W-:Y:S01]  /*2830*/  UMOV UR24, UR25 ;  /* 0x0000001900187c82 */ /* 0x000fe20008000000 */
[----:B------:R-:W-:Y:S01]  /*2840*/  UMOV UR30, UR31 ;  /* 0x0000001f001e7c82 */ /* 0x000fe20008000000 */
[----:B------:R-:W-:Y:S02]  /*2850*/  USHF.R.U32.HI UR17, URZ, UR17, UR24 ;  /* 0x00000011ff117299 */ /* 0x000fe40008011618 */
[----:B------:R-:W-:Y:S02]  /*2860*/  USEL UR6, UR37, UR6, !UP0 ;  /* 0x0000000625067287 */ /* 0x000fe4000c000000 */
[----:B------:R-:W-:-:S02]  /*2870*/  @UP3 USHF.R.U32.HI UR8, URZ, UR11, UR30 ;  /* 0x0000000bff083299 */ /* 0x000fc4000801161e */
[----:B------:R-:W-:Y:S02]  /*2880*/  UIMAD UR9, UR42, UR7, URZ ;  /* 0x000000072a0972a4 */ /* 0x000fe4000f8e02ff */
[----:B------:R-:W-:Y:S02]  /*2890*/  USEL UR7, UR38, UR17, !UP2 ;  /* 0x0000001126077287 */ /* 0x000fe4000d000000 */
[----:B------:R-:W-:Y:S02]  /*28a0*/  UIMAD UR12, UR42, UR8, URZ ;  /* 0x000000082a0c72a4 */ /* 0x000fe4000f8e02ff */
[----:B------:R-:W-:Y:S02]  /*28b0*/  UISETP.GE.AND UP0, UPT, UR6, UR9, UPT ;  /* 0x000000090600728c */ /* 0x000fe4000bf06270 */
[----:B------:R-:W-:Y:S02]  /*28c0*/  UIMAD.WIDE.U32 UR22, UR6, UR10, URZ ;  /* 0x0000000a061672a5 */ /* 0x000fe4000f8e00ff */
[----:B------:R-:W-:-:S02]  /*28d0*/  UISETP.GE.OR UP0, UPT, UR7, UR12, UP0 ;  /* 0x0000000c0700728c */ /* 0x000fc40008706670 */
[----:B------:R-:W-:Y:S02]  /*28e0*/  UIMAD.WIDE.U32 UR16, UR7, UR10, URZ ;  /* 0x0000000a071072a5 */ /* 0x000fe4000f8e00ff */
[----:B------:R-:W-:Y:S01]  /*28f0*/  UIADD3 UR12, UPT, UPT, -UR6, URZ, URZ ;  /* 0x000000ff060c7290 */ /* 0x000fe2000fffe1ff */
[----:B------:R-:W-:Y:S01]  /*2900*/  UMOV UR10, UR23 ;  /* 0x00000017000a7c82 */ /* 0x000fe20008000000 */
[----:B------:R-:W-:Y:S02]  /*2910*/  UIADD3 UR14, UPT, UPT, -UR7, URZ, URZ ;  /* 0x000000ff070e7290 */ /* 0x000fe4000fffe1ff */
[----:B------:R-:W-:-:S03]  /*2920*/  USHF.R.U32.HI UR10, URZ, UR11, UR10 ;  /* 0x0000000bff0a7299 */ /* 0x000fc6000801160a */
[----:B------:R-:W-:Y:S01]  /*2930*/  @!UP0 UMOV UR9, UR17 ;  /* 0x0000001100098c82 */ /* 0x000fe20008000000 */
[----:B------:R-:W-:Y:S02]  /*2940*/  UIMAD UR12, UR18, UR12, UR37 ;  /* 0x0000000c120c72a4 */ /* 0x000fe4000f8e0225 */
[----:B------:R-:W-:Y:S02]  /*2950*/  USEL UR10, UR6, UR10, !UP3 ;  /* 0x0000000a060a7287 */ /* 0x000fe4000d800000 */
[----:B------:R-:W-:Y:S02]  /*2960*/  @!UP0 USHF.R.U32.HI UR9, URZ, UR11, UR9 ;  /* 0x0000000bff098299 */ /* 0x000fe40008011609 */
[----:B------:R-:W-:Y:S02]  /*2970*/  UIADD3 UR11, UPT, UPT, -UR10, URZ, URZ ;  /* 0x000000ff0a0b7290 */ /* 0x000fe4000fffe1ff */
[----:B------:R-:W-:Y:S02]  /*2980*/  @!UP0 USEL UR9, UR7, UR9, !UP3 ;  /* 0x0000000907098287 */ /* 0x000fe4000d800000 */
[----:B------:R-:W-:-:S02]  /*2990*/  UIMAD UR11, UR42, UR11, UR6 ;  /* 0x0000000b2a0b72a4 */ /* 0x000fc4000f8e0206 */
[----:B------:R-:W-:Y:S02]  /*29a0*/  @!UP0 UIADD3 UR10, UPT, UPT, UR10, -UR9, URZ ;  /* 0x800000090a0a8290 */ /* 0x000fe4000fffe0ff */
[----:B------:R-:W-:Y:S02]  /*29b0*/  @!UP0 UIMAD UR9, UR11, UR8, UR9 ;  /* 0x000000080b0982a4 */ /* 0x000fe4000f8e0209 */
[----:B------:R-:W-:Y:S02]  /*29c0*/  @!UP0 UIMAD UR6, UR42, UR10, UR7 ;  /* 0x0000000a2a0682a4 */ /* 0x000fe4000f8e0207 */
[----:B------:R-:W-:Y:S02]  /*29d0*/  UIMAD UR8, UR20, UR14, UR38 ;  /* 0x0000000e140872a4 */ /* 0x000fe4000f8e0226 */
[----:B------:R-:W-:Y:S01]  /*29e0*/  UIMAD UR37, UR6, UR18, UR12 ;  /* 0x00000012062572a4 */ /* 0x000fe2000f8e020c */
[----:B------:R-:W-:Y:S02]  /*29f0*/  @!UP0 UMOV UR7, UR9 ;  /* 0x0000000900078c82 */ /* 0x000fe40008000000 */
[----:B------:R-:W-:-:S12]  /*2a00*/  UIMAD UR38, UR7, UR20, UR8 ;  /* 0x00000014072672a4 */ /* 0x000fd8000f8e0208 */
.L_x_41:
[----:B------:R-:W2:Y:S02]  /*2a10*/  LDCU UR6, c[0x0][0xb30] ;  /* 0x00016600ff0677ac */ /* 0x000ea40008000800 */
[----:B--2---:R-:W-:-:S09]  /*2a20*/  UISETP.NE.AND UP0, UPT, UR6, 0x1, UPT ;  /* 0x000000010600788c */ /* 0x004fd2000bf05270 */
[----:B------:R-:W-:Y:S05]  /*2a30*/  BRA.U UP0, `(.L_x_42) ;  /* 0x0000000100447547 */ /* 0x000fea000b800000 */
[----:B------:R-:W2:Y:S01]  /*2a40*/  LDCU.128 UR16, c[0x0][0xb10] ;  /* 0x00016200ff1077ac */ /* 0x000ea20008000c00 */
[----:B------:R-:W4:Y:S01]  /*2a50*/  LDCU UR10, c[0x0][0xb0c] ;  /* 0x00016180ff0a77ac */ /* 0x000f220008000800 */
[----:B------:R-:W1:Y:S01]  /*2a60*/  LDCU UR11, c[0x0][0xb20] ;  /* 0x00016400ff0b77ac */ /* 0x000e620008000800 */
[----:B--2---:R-:W-:Y:S02]  /*2a70*/  UIMAD.WIDE.U32 UR8, UR38, UR16, URZ ;  /* 0x00000010260872a5 */ /* 0x004fe4000f8e00ff */
[----:B------:R-:W-:Y:S02]  /*2a80*/  UIMAD.WIDE.U32 UR6, UR37, UR19, URZ ;  /* 0x00000013250672a5 */ /* 0x000fe4000f8e00ff */
[----:B----4-:R-:W-:Y:S02]  /*2a90*/  UISETP.NE.AND UP2, UPT, UR10, 0x1, UPT ;  /* 0x000000010a00788c */ /* 0x010fe4000bf45270 */
[----:B------:R-:W-:Y:S01]  /*2aa0*/  UISETP.NE.AND UP0, UPT, UR18, 0x1, UPT ;  /* 0x000000011200788c */ /* 0x000fe2000bf05270 */
[----:B------:R-:W-:-:S02]  /*2ab0*/  UMOV UR8, UR9 ;  /* 0x0000000900087c82 */ /* 0x000fc40008000000 */
[----:B------:R-:W-:Y:S01]  /*2ac0*/  UMOV UR6, UR7 ;  /* 0x0000000700067c82 */ /* 0x000fe20008000000 */
[----:B------:R-:W-:Y:S02]  /*2ad0*/  USHF.R.U32.HI UR17, URZ, UR17, UR8 ;  /* 0x00000011ff117299 */ /* 0x000fe40008011608 */
[----:B-1----:R-:W-:Y:S02]  /*2ae0*/  USHF.R.U32.HI UR6, URZ, UR11, UR6 ;  /* 0x0000000bff067299 */ /* 0x002fe40008011606 */
[----:B------:R-:W-:Y:S02]  /*2af0*/  USEL UR7, UR38, UR17, !UP2 ;  /* 0x0000001126077287 */ /* 0x000fe4000d000000 */
[----:B------:R-:W-:-:S04]  /*2b00*/  USEL UR6, UR37, UR6, !UP0 ;  /* 0x0000000625067287 */ /* 0x000fc8000c000000 */
[----:B------:R-:W-:Y:S02]  /*2b10*/  UIADD3 UR8, UPT, UPT, UR7, -UR6, URZ ;  /* 0x8000000607087290 */ /* 0x000fe4000fffe0ff */
[----:B------:R-:W-:Y:S02]  /*2b20*/  UIADD3 UR6, UPT, UPT, -UR7, UR6, URZ ;  /* 0x0000000607067290 */ /* 0x000fe4000fffe1ff */
[----:B------:R-:W-:Y:S02]  /*2b30*/  UIMAD UR37, UR8, UR18, UR37 ;  /* 0x00000012082572a4 */ /* 0x000fe4000f8e0225 */
[----:B------:R-:W-:-:S12]  /*2b40*/  UIMAD UR38, UR6, UR10, UR38 ;  /* 0x0000000a062672a4 */ /* 0x000fd8000f8e0226 */
.L_x_42:
[----:B------:R-:W-:Y:S01]  /*2b50*/  VIADD R11, R11, 0x1 ;  /* 0x000000010b0b7836 */ /* 0x000fe20000000000 */
[----:B------:R-:W-:Y:S01]  /*2b60*/  PLOP3.LUT P1, PT, PT, PT, PT, 0x80, 0x8 ;  /* 0x000000000008781c */ /* 0x000fe20003f2f070 */
[----:B------:R-:W-:Y:S02]  /*2b70*/  UIADD3 UR47, UPT, UPT, UR38, UR59, URZ ;  /* 0x0000003b262f7290 */ /* 0x000fe4000fffe0ff */
[----:B------:R-:W-:Y:S01]  /*2b80*/  UIADD3 UR48, UPT, UPT, UR37, UR58, URZ ;  /* 0x0000003a25307290 */ /* 0x000fe2000fffe0ff */
[----:B------:R-:W-:-:S04]  /*2b90*/  ISETP.NE.AND P0, PT, R11, 0x2, PT ;  /* 0x000000020b00780c */ /* 0x000fc80003f05270 */
[----:B-1----:R-:W-:Y:S02]  /*2ba0*/  SEL R0, RZ, 0x1, P0 ;  /* 0x00000001ff007807 */ /* 0x002fe40000000000 */
[----:B------:R-:W-:Y:S02]  /*2bb0*/  SEL R11, R11, RZ, P0 ;  /* 0x000000ff0b0b7207 */ /* 0x000fe40000000000 */
[----:B------:R-:W-:Y:S01]  /*2bc0*/  LOP3.LUT R10, R10, R0, RZ, 0x3c, !PT ;  /* 0x000000000a0a7212 */ /* 0x000fe200078e3cff */
[----:B------:R-:W-:Y:S06]  /*2bd0*/  BRA.U UP1, `(.L_x_43) ;  /* 0xfffffff1015c7547 */ /* 0x000fec000b83ffff */
[----:B------:R-:W-:Y:S01]  /*2be0*/  UIADD3 UR15, UPT, UPT, UR15, 0x168, URZ ;  /* 0x000001680f0f7890 */ /* 0x000fe2000fffe0ff */
[----:B------:R-:W-:-:S03]  /*2bf0*/  SHF.L.U32 R2, R12, 0x1f, RZ ;  /* 0x0000001f0c027819 */ /* 0x000fc600000006ff */
[----:B------:R-:W-:-:S09]  /*2c00*/  ULEA UR4, UR13, UR15, 0x3 ;  /* 0x0000000f0d047291 */ /* 0x000fd2000f8e18ff */
[----:B------:R-:W1:Y:S02]  /*2c10*/  SYNCS.PHASECHK.TRANS64.TRYWAIT P0, [UR4], R2 ;  /* 0x00000002ff0075a7 */ /* 0x000e640008001104 */
[----:B-1----:R-:W-:Y:S05]  /*2c20*/  @!P0 BRA `(.L_x_44) ;  /* 0x0000006400808947 */ /* 0x002fea0003800000 */
.L_x_160:
[----:B------:R-:W-:-:S04]  /*2c30*/  UIADD3 UR4, UPT, UPT, UR13, 0x1, URZ ;  /* 0x000000010d047890 */ /* 0x000fc8000fffe0ff */
[----:B------:R-:W-:-:S04]  /*2c40*/  UISETP.NE.AND UP0, UPT, UR4, 0x2d, UPT ;  /* 0x0000002d0400788c */ /* 0x000fc8000bf05270 */
[----:B------:R-:W-:Y:S02]  /*2c50*/  USEL UR6, URZ, 0x1, UP0 ;  /* 0x00000001ff067887 */ /* 0x000fe40008000000 */
[----:B------:R-:W-:-:S04]  /*2c60*/  USEL UR4, UR4, URZ, UP0 ;  /* 0x000000ff04047287 */ /* 0x000fc80008000000 */
[----:B------:R-:W-:Y:S01]  /*2c70*/  ULEA UR5, UR4, UR15, 0x3 ;  /* 0x0000000f04057291 */ /* 0x000fe2000f8e18ff */
[----:B-1----:R-:W-:-:S04]  /*2c80*/  LOP3.LUT R2, R12, UR6, RZ, 0x3c, !PT ;  /* 0x000000060c027c12 */ /* 0x002fc8000f8e3cff */
[----:B------:R-:W-:-:S04]  /*2c90*/  SHF.L.U32 R3, R2, 0x1f, RZ ;  /* 0x0000001f02037819 */ /* 0x000fc800000006ff */
[----:B------:R-:W1:Y:S02]  /*2ca0*/  SYNCS.PHASECHK.TRANS64.TRYWAIT P0, [UR5], R3 ;  /* 0x00000003ff0075a7 */ /* 0x000e640008001105 */
[----:B-1----:R-:W-:Y:S05]  /*2cb0*/  @!P0 BRA `(.L_x_45) ;  /* 0x0000006400748947 */ /* 0x002fea0003800000 */
.L_x_162:
[----:B------:R-:W-:-:S04]  /*2cc0*/  UIADD3 UR4, UPT, UPT, UR4, 0x1, URZ ;  /* 0x0000000104047890 */ /* 0x000fc8000fffe0ff */
[----:B------:R-:W-:-:S04]  /*2cd0*/  UISETP.NE.AND UP0, UPT, UR4, 0x2d, UPT ;  /* 0x0000002d0400788c */ /* 0x000fc8000bf05270 */
[----:B------:R-:W-:Y:S02]  /*2ce0*/  USEL UR6, URZ, 0x1, UP0 ;  /* 0x00000001ff067887 */ /* 0x000fe40008000000 */
[----:B------:R-:W-:-:S04]  /*2cf0*/  USEL UR4, UR4, URZ, UP0 ;  /* 0x000000ff04047287 */ /* 0x000fc80008000000 */
[----:B------:R-:W-:Y:S01]  /*2d00*/  ULEA UR5, UR4, UR15, 0x3 ;  /* 0x0000000f04057291 */ /* 0x000fe2000f8e18ff */
[----:B------:R-:W-:-:S04]  /*2d10*/  LOP3.LUT R2, R2, UR6, RZ, 0x3c, !PT ;  /* 0x0000000602027c12 */ /* 0x000fc8000f8e3cff */
[----:B-1----:R-:W-:-:S04]  /*2d20*/  SHF.L.U32 R3, R2, 0x1f, RZ ;  /* 0x0000001f02037819 */ /* 0x002fc800000006ff */
[----:B------:R-:W1:Y:S02]  /*2d30*/  SYNCS.PHASECHK.TRANS64.TRYWAIT P0, [UR5], R3 ;  /* 0x00000003ff0075a7 */ /* 0x000e640008001105 */
[----:B-1----:R-:W-:Y:S05]  /*2d40*/  @!P0 BRA `(.L_x_46) ;  /* 0x0000006400688947 */ /* 0x002fea0003800000 */
.L_x_164:
        /* <DEDUP_REMOVED lines=9> */
.L_x_166:
        /* <DEDUP_REMOVED lines=9> */
.L_x_168:
        /* <DEDUP_REMOVED lines=9> */
.L_x_170:
        /* <DEDUP_REMOVED lines=9> */
.L_x_172:
        /* <DEDUP_REMOVED lines=9> */
.L_x_174:
        /* <DEDUP_REMOVED lines=9> */
.L_x_176:
        /* <DEDUP_REMOVED lines=9> */
.L_x_178:
        /* <DEDUP_REMOVED lines=9> */
.L_x_180:
        /* <DEDUP_REMOVED lines=9> */
.L_x_182:
        /* <DEDUP_REMOVED lines=9> */
.L_x_184:
        /* <DEDUP_REMOVED lines=9> */
.L_x_186:
        /* <DEDUP_REMOVED lines=9> */
.L_x_188:
        /* <DEDUP_REMOVED lines=9> */
.L_x_190:
        /* <DEDUP_REMOVED lines=9> */
.L_x_192:
        /* <DEDUP_REMOVED lines=9> */
.L_x_194:
        /* <DEDUP_REMOVED lines=9> */
.L_x_196:
        /* <DEDUP_REMOVED lines=9> */
.L_x_198:
        /* <DEDUP_REMOVED lines=9> */
.L_x_200:
        /* <DEDUP_REMOVED lines=9> */
.L_x_202:
        /* <DEDUP_REMOVED lines=9> */
.L_x_204:
        /* <DEDUP_REMOVED lines=9> */
.L_x_206:
        /* <DEDUP_REMOVED lines=9> */
.L_x_208:
        /* <DEDUP_REMOVED lines=9> */
.L_x_210:
        /* <DEDUP_REMOVED lines=9> */
.L_x_212:
        /* <DEDUP_REMOVED lines=9> */
.L_x_214:
        /* <DEDUP_REMOVED lines=9> */
.L_x_216:
        /* <DEDUP_REMOVED lines=9> */
.L_x_218:
        /* <DEDUP_REMOVED lines=9> */
.L_x_220:
        /* <DEDUP_REMOVED lines=9> */
.L_x_222:
        /* <DEDUP_REMOVED lines=9> */
.L_x_224:
        /* <DEDUP_REMOVED lines=9> */
.L_x_226:
        /* <DEDUP_REMOVED lines=9> */
.L_x_228:
        /* <DEDUP_REMOVED lines=9> */
.L_x_230:
        /* <DEDUP_REMOVED lines=9> */
.L_x_232:
        /* <DEDUP_REMOVED lines=9> */
.L_x_234:
        /* <DEDUP_REMOVED lines=9> */
.L_x_236:
        /* <DEDUP_REMOVED lines=9> */
.L_x_238:
        /* <DEDUP_REMOVED lines=9> */
.L_x_240:
        /* <DEDUP_REMOVED lines=9> */
.L_x_242:
        /* <DEDUP_REMOVED lines=9> */
.L_x_244:
        /* <DEDUP_REMOVED lines=9> */
.L_x_246:
[----:B------:R-:W-:-:S04]  /*4460*/  UIADD3 UR4, UPT, UPT, UR4, 0x1, URZ ;  /* 0x0000000104047890 */ /* 0x000fc8000fffe0ff */
[----:B------:R-:W-:-:S04]  /*4470*/  UISETP.NE.AND UP0, UPT, UR4, 0x2d, UPT ;  /* 0x0000002d0400788c */ /* 0x000fc8000bf05270 */
[----:B------:R-:W-:Y:S02]  /*4480*/  USEL UR5, URZ, 0x1, UP0 ;  /* 0x00000001ff057887 */ /* 0x000fe40008000000 */
[----:B------:R-:W-:-:S04]  /*4490*/  USEL UR4, UR4, URZ, UP0 ;  /* 0x000000ff04047287 */ /* 0x000fc80008000000 */
[----:B------:R-:W-:Y:S01]  /*44a0*/  ULEA UR4, UR4, UR15, 0x3 ;  /* 0x0000000f04047291 */ /* 0x000fe2000f8e18ff */
[----:B------:R-:W-:-:S04]  /*44b0*/  LOP3.LUT R2, R2, UR5, RZ, 0x3c, !PT ;  /* 0x0000000502027c12 */ /* 0x000fc8000f8e3cff */
[----:B------:R-:W-:Y:S01]  /*44c0*/  SHF.L.U32 R2, R2, 0x1f, RZ ;  /* 0x0000001f02027819 */ /* 0x000fe200000006ff */
[----:B-1----:R-:W-:-:S07]  /*44d0*/  IMAD.U32 R0, RZ, RZ, UR4 ;  /* 0x00000004ff007e24 */ /* 0x002fce000f8e00ff */
.L_x_88:
[----:B-1----:R1:W2:Y:S02]  /*44e0*/  SYNCS.PHASECHK.TRANS64.TRYWAIT P0, [R0+URZ], R2 ;  /* 0x00000002000075a7 */ /* 0x0022a400080011ff */
[----:B--2---:R-:W-:Y:S05]  /*44f0*/  @!P0 NANOSLEEP.SYNCS 0x989680 ;  /* 0x009896800000895d */ /* 0x004fea0003900000 */
[----:B------:R-:W2:Y:S02]  /*4500*/  @!P0 SYNCS.PHASECHK.TRANS64 P0, [R0+URZ], R2 ;  /* 0x00000002000085a7 */ /* 0x000ea400080010ff */
[----:B--23--:R-:W-:Y:S05]  /*4510*/  @P0 EXIT ;  /* 0x000000000000094d */ /* 0x00cfea0003800000 */
[----:B------:R-:W-:Y:S05]  /*4520*/  BRA `(.L_x_88) ;  /* 0xfffffffc00ec7947 */ /* 0x000fea000383ffff */
.L_x_23:
[----:B------:R-:W-:-:S04]  /*4530*/  UISETP.NE.AND UP0, UPT, UR44, URZ, UPT ;  /* 0x000000ff2c00728c */ /* 0x000fc8000bf05270 */
[----:B------:R-:W-:-:S09]  /*4540*/  UISETP.NE.OR UP0, UPT, UR20, 0x1, UP0 ;  /* 0x000000011400788c */ /* 0x000fd20008705670 */
[----:B------:R-:W-:Y:S05]  /*4550*/  BRA.U UP0, `(.L_x_89) ;  /* 0x0000000500487547 */ /* 0x000fea000b800000 */
[----:B------:R-:W-:Y:S01]  /*4560*/  ISETP.GE.U32.AND P2, PT, R0, 0x2, PT ;  /* 0x000000020000780c */ /* 0x000fe20003f46070 */
[----:B------:R-:W-:Y:S01]  /*4570*/  IMAD.MOV.U32 R12, RZ, RZ, 0x1 ;  /* 0x00000001ff0c7424 */ /* 0x000fe200078e00ff */
[----:B------:R-:W-:Y:S02]  /*4580*/  CS2R R10, SRZ ;  /* 0x00000000000a7805 */ /* 0x000fe4000001ff00 */
[----:B------:R-:W-:Y:S01]  /*4590*/  CS2R R8, SRZ ;  /* 0x0000000000087805 */ /* 0x000fe2000001ff00 */
[----:B------:R-:W-:Y:S01]  /*45a0*/  UMOV UR4, 0x400 ;  /* 0x0000040000047882 */ /* 0x000fe20000000000 */
[----:B------:R-:W-:Y:S01]  /*45b0*/  UMOV UR5, URZ ;  /* 0x000000ff00057c82 */ /* 0x000fe20008000000 */
[----:B------:R-:W-:-:S12]  /*45c0*/  ULEA UR44, UR44, UR4, 0x18 ;  /* 0x000000042c2c7291 */ /* 0x000fd8000f8ec0ff */
.L_x_93:
[----:B------:R-:W-:Y:S02]  /*45d0*/  LEA R2, R8, UR44, 0x3 ;  /* 0x0000002c08027c11 */ /* 0x000fe4000f8e18ff */
[----:B------:R-:W-:-:S03]  /*45e0*/  SHF.L.U32 R4, R9, 0x1f, RZ ;  /* 0x0000001f09047819 */ /* 0x000fc600000006ff */
[----:B------:R-:W-:Y:S01]  /*45f0*/  VIADD R5, R2, 0x370 ;  /* 0x0000037002057836 */ /* 0x000fe20000000000 */
[----:B------:R-:W1:Y:S02]  /*4600*/  SYNCS.PHASECHK.TRANS64.TRYWAIT P0, [R2+URZ+0x360], R4 ;  /* 0x00036004020075a7 */ /* 0x000e6400080011ff */
[----:B-1----:R-:W-:Y:S05]  /*4610*/  @!P0 BRA `(.L_x_90) ;  /* 0x0000005c00248947 */ /* 0x002fea0003800000 */
.L_x_247:
[----:B------:R-:W-:Y:S01]  /*4620*/  ULEA UR4, UR5, UR44, 0x3 ;  /* 0x0000002c05047291 */ /* 0x000fe2000f8e18ff */
[----:B-1----:R-:W-:Y:S01]  /*4630*/  PRMT R2, RZ, 0x654, R5 ;  /* 0x00000654ff027816 */ /* 0x002fe20000000005 */
[----:B------:R-:W-:Y:S01]  /*4640*/  @!P2 IMAD.MOV.U32 R4, RZ, RZ, 0x10 ;  /* 0x00000010ff04a424 */ /* 0x000fe200078e00ff */
[----:B------:R-:W-:Y:S01]  /*4650*/  SHF.L.U32 R5, R12, 0x1f, RZ ;  /* 0x0000001f0c057819 */ /* 0x000fe200000006ff */
[----:B------:R-:W-:Y:S01]  /*4660*/  UIADD3 UR6, UPT, UPT, UR4, 0x300, URZ ;  /* 0x0000030004067890 */ /* 0x000fe2000fffe0ff */
[----:B------:R1:W-:Y:S05]  /*4670*/  SYNCS.ARRIVE.TRANS64.RED.A1T0 RZ, [R2+URZ], RZ ;  /* 0x000000ff02ff79a7 */ /* 0x0003ea00081004ff */
[----:B------:R-:W-:Y:S01]  /*4680*/  IMAD.U32 R6, RZ, RZ, UR6 ;  /* 0x00000006ff067e24 */ /* 0x000fe2000f8e00ff */
[----:B------:R-:W2:Y:S04]  /*4690*/  SYNCS.PHASECHK.TRANS64.TRYWAIT P0, [UR4+0x310], R5 ;  /* 0x00031005ff0075a7 */ /* 0x000ea80008001104 */
[----:B------:R-:W-:Y:S01]  /*46a0*/  PRMT R6, R0, 0x654, R6 ;  /* 0x0000065400067816 */ /* 0x000fe20000000006 */
[----:B-12---:R-:W-:Y:S06]  /*46b0*/  @!P0 BRA `(.L_x_91) ;  /* 0x0000005c00108947 */ /* 0x006fec0003800000 */
.L_x_249:
[----:B------:R-:W-:Y:S01]  /*46c0*/  ULEA UR6, UR5, UR44, 0x4 ;  /* 0x0000002c05067291 */ /* 0x000fe2000f8e20ff */
[----:B------:R-:W-:Y:S01]  /*46d0*/  SEL R3, R6, R3, !P2 ;  /* 0x0000000306037207 */ /* 0x000fe20005000000 */
[----:B------:R-:W-:Y:S01]  /*46e0*/  UIADD3 UR7, UPT, UPT, UR4, 0x300, URZ ;  /* 0x0000030004077890 */ /* 0x000fe2000fffe0ff */
[----:B-1----:R-:W-:Y:S01]  /*46f0*/  LEA R2, R11, UR44, 0x3 ;  /* 0x0000002c0b027c11 */ /* 0x002fe2000f8e18ff */
[----:B------:R-:W-:Y:S01]  /*4700*/  UIADD3 UR6, UPT, UPT, UR6, 0x390, URZ ;  /* 0x0000039006067890 */ /* 0x000fe2000fffe0ff */
[----:B------:R1:W-:Y:S01]  /*4710*/  @!P2 SYNCS.ARRIVE.TRANS64.RED RZ, [R3+URZ], R4 ;  /* 0x0000000403ffa9a7 */ /* 0x0003e200080004ff */
[----:B------:R-:W-:Y:S01]  /*4720*/  UIADD3 UR4, UPT, UPT, UR5, 0x1, URZ ;  /* 0x0000000105047890 */ /* 0x000fe2000fffe0ff */
[----:B------:R-:W-:-:S03]  /*4730*/  VIADD R8, R8, 0x1 ;  /* 0x0000000108087836 */ /* 0x000fc60000000000 */
[----:B------:R-:W-:Y:S02]  /*4740*/  UISETP.NE.AND UP0, UPT, UR4, 0x2, UPT ;  /* 0x000000020400788c */ /* 0x000fe4000bf05270 */
[----:B------:R-:W-:Y:S01]  /*4750*/  ISETP.NE.AND P0, PT, R8, 0x2, PT ;  /* 0x000000020800780c */ /* 0x000fe20003f05270 */
[----:B------:R-:W-:Y:S06]  /*4760*/  UGETNEXTWORKID.BROADCAST [UR6], [UR7] ;  /* 0x00000000060073ca */ /* 0x000fec0008000100 */
[----:B------:R-:W-:Y:S02]  /*4770*/  USEL UR6, URZ, 0x1, UP0 ;  /* 0x00000001ff067887 */ /* 0x000fe40008000000 */
[----:B------:R-:W-:-:S04]  /*4780*/  USEL UR5, UR4, URZ, UP0 ;  /* 0x000000ff04057287 */ /* 0x000fc80008000000 */
[----:B------:R-:W-:Y:S02]  /*4790*/  LOP3.LUT R12, R12, UR6, RZ, 0x3c, !PT ;  /* 0x000000060c0c7c12 */ /* 0x000fe4000f8e3cff */
[----:B-1----:R-:W-:-:S04]  /*47a0*/  SHF.L.U32 R4, R10, 0x1f, RZ ;  /* 0x0000001f0a047819 */ /* 0x002fc800000006ff */
[----:B------:R-:W1:Y:S02]  /*47b0*/  SYNCS.PHASECHK.TRANS64.TRYWAIT P1, [R2+URZ+0x300], R4 ;  /* 0x00030004020075a7 */ /* 0x000e6400080211ff */
[----:B-1----:R-:W-:Y:S05]  /*47c0*/  @!P1 BRA `(.L_x_92) ;  /* 0x0000005800e49947 */ /* 0x002fea0003800000 */
.L_x_250:
[C---:B-1----:R-:W-:Y:S01]  /*47d0*/  LEA R4, R11.reuse, UR44, 0x4 ;  /* 0x0000002c0b047c11 */ /* 0x042fe2000f8e20ff */
[----:B------:R-:W-:Y:S01]  /*47e0*/  VIADD R2, R2, 0x310 ;  /* 0x0000031002027836 */ /* 0x000fe20000000000 */
[----:B------:R-:W-:Y:S01]  /*47f0*/  SEL R8, R8, RZ, P0 ;  /* 0x000000ff08087207 */ /* 0x000fe20000000000 */
[----:B------:R-:W-:-:S03]  /*4800*/  VIADD R11, R11, 0x1 ;  /* 0x000000010b0b7836 */ /* 0x000fc60000000000 */
[----:B------:R-:W1:Y:S01]  /*4810*/  LDS.128 R4, [R4+0x390] ;  /* 0x0003900004047984 */ /* 0x000e620000000c00 */
[----:B------:R-:W-:Y:S02]  /*4820*/  PRMT R2, RZ, 0x654, R2 ;  /* 0x00000654ff027816 */ /* 0x000fe40000000002 */
[C---:B------:R-:W-:Y:S01]  /*4830*/  ISETP.NE.AND P1, PT, R11.reuse, 0x2, PT ;  /* 0x000000020b00780c */ /* 0x040fe20003f25270 */
[----:B------:R-:W-:Y:S01]  /*4840*/  @!PT LDS RZ, [RZ] ;  /* 0x00000000fffff984 */ /* 0x000fe20000000800 */
[----:B------:R-:W-:Y:S01]  /*4850*/  @!PT LDS RZ, [RZ] ;  /* 0x00000000fffff984 */ /* 0x000fe20000000800 */
[----:B------:R-:W-:Y:S01]  /*4860*/  @!PT LDS RZ, [RZ] ;  /* 0x00000000fffff984 */ /* 0x000fe20000000800 */
[----:B------:R-:W-:Y:S01]  /*4870*/  @!PT LDS RZ, [RZ] ;  /* 0x00000000fffff984 */ /* 0x000fe20000000800 */
[----:B------:R2:W-:Y:S06]  /*4880*/  MEMBAR.ALL.CTA ;  /* 0x0000000000007992 */ /* 0x0005ec0000008000 */
[----:B--2---:R-:W2:Y:S01]  /*4890*/  FENCE.VIEW.ASYNC.S ;  /* 0x00000000000073c6 */ /* 0x004ea20000000000 */
[----:B------:R-:W-:Y:S01]  /*48a0*/  SEL R11, R11, RZ, P1 ;  /* 0x000000ff0b0b7207 */ /* 0x000fe20000800000 */
[----:B--2---:R2:W-:Y:S01]  /*48b0*/  SYNCS.ARRIVE.TRANS64.RED.A1T0 RZ, [R2+URZ], RZ ;  /* 0x000000ff02ff79a7 */ /* 0x0045e200081004ff */
[----:B-1----:R-:W-:-:S02]  /*48c0*/  LOP3.LUT P3, RZ, R6, 0x1, RZ, 0xc0, !PT ;  /* 0x0000000106ff7812 */ /* 0x002fc4000786c0ff */
[----:B------:R-:W-:-:S04]  /*48d0*/  SEL R4, RZ, 0x1, P1 ;  /* 0x00000001ff047807 */ /* 0x000fc80000800000 */
[----:B------:R-:W-:Y:S02]  /*48e0*/  LOP3.LUT R10, R10, R4, RZ, 0x3c, !PT ;  /* 0x000000040a0a7212 */ /* 0x000fe400078e3cff */
[----:B--2---:R-:W-:-:S04]  /*48f0*/  SEL R2, RZ, 0x1, P0 ;  /* 0x00000001ff027807 */ /* 0x004fc80000000000 */
[----:B------:R-:W-:Y:S01]  /*4900*/  LOP3.LUT R9, R9, R2, RZ, 0x3c, !PT ;  /* 0x0000000209097212 */ /* 0x000fe200078e3cff */
[----:B------:R-:W-:Y:S06]  /*4910*/  @P3 BRA `(.L_x_93) ;  /* 0xfffffffc002c3947 */ /* 0x000fec000383ffff */
[----:B------:R-:W-:Y:S01]  /*4920*/  ULEA UR4, UR5, UR44, 0x3 ;  /* 0x0000002c05047291 */ /* 0x000fe2000f8e18ff */
[----:B------:R-:W-:-:S08]  /*4930*/  SHF.L.U32 R2, R12, 0x1f, RZ ;  /* 0x0000001f0c027819 */ /* 0x000fd000000006ff */
[----:B------:R-:W1:Y:S02]  /*4940*/  SYNCS.PHASECHK.TRANS64 P0, [UR4+0x310], R2 ;  /* 0x00031002ff0075a7 */ /* 0x000e640008001004 */
[----:B-1----:R-:W-:Y:S05]  /*4950*/  @P0 BRA `(.L_x_94) ;  /* 0x0000000000080947 */ /* 0x002fea0003800000 */
[----:B------:R-:W1:Y:S02]  /*4960*/  SYNCS.PHASECHK.TRANS64.TRYWAIT P0, [UR4+0x310], R2 ;  /* 0x00031002ff0075a7 */ /* 0x000e640008001104 */
[----:B-1----:R-:W-:Y:S05]  /*4970*/  @!P0 BRA `(.L_x_95) ;  /* 0x00000058008c8947 */ /* 0x002fea0003800000 */
.L_x_94:
[----:B------:R-:W-:-:S04]  /*4980*/  UIADD3 UR6, UPT, UPT, UR5, 0x1, URZ ;  /* 0x0000000105067890 */ /* 0x000fc8000fffe0ff */
[----:B------:R-:W-:-:S04]  /*4990*/  UISETP.NE.AND UP0, UPT, UR6, 0x2, UPT ;  /* 0x000000020600788c */ /* 0x000fc8000bf05270 */
[----:B------:R-:W-:Y:S02]  /*49a0*/  USEL UR7, URZ, 0x1, UP0 ;  /* 0x00000001ff077887 */ /* 0x000fe40008000000 */
[----:B------:R-:W-:-:S04]  /*49b0*/  USEL UR6, UR6, URZ, UP0 ;  /* 0x000000ff06067287 */ /* 0x000fc80008000000 */
[----:B------:R-:W-:Y:S01]  /*49c0*/  ULEA UR6, UR6, UR44, 0x3 ;  /* 0x0000002c06067291 */ /* 0x000fe2000f8e18ff */
[----:B-1----:R-:W-:-:S04]  /*49d0*/  LOP3.LUT R2, R12, UR7, RZ, 0x3c, !PT ;  /* 0x000000070c027c12 */ /* 0x002fc8000f8e3cff */
[----:B------:R-:W-:-:S04]  /*49e0*/  SHF.L.U32 R0, R2, 0x1f, RZ ;  /* 0x0000001f02007819 */ /* 0x000fc800000006ff */
[----:B------:R-:W1:Y:S02]  /*49f0*/  SYNCS.PHASECHK.TRANS64 P0, [UR6+0x310], R0 ;  /* 0x00031000ff0075a7 */ /* 0x000e640008001006 */
[----:B-1----:R-:W-:Y:S05]  /*4a00*/  @P0 EXIT ;  /* 0x000000000000094d */ /* 0x002fea0003800000 */
[----:B------:R-:W-:Y:S02]  /*4a10*/  SHF.L.U32 R2, R2, 0x1f, RZ ;  /* 0x0000001f02027819 */ /* 0x000fe400000006ff */
[----:B------:R-:W-:-:S07]  /*4a20*/  MOV R0, UR6 ;  /* 0x0000000600007c02 */ /* 0x000fce0008000f00 */
.L_x_96:
[----:B-1----:R1:W2:Y:S02]  /*4a30*/  SYNCS.PHASECHK.TRANS64.TRYWAIT P0, [R0+URZ+0x310], R2 ;  /* 0x00031002000075a7 */ /* 0x0022a400080011ff */
[----:B--2---:R-:W-:Y:S05]  /*4a40*/  @!P0 NANOSLEEP.SYNCS 0x989680 ;  /* 0x009896800000895d */ /* 0x004fea0003900000 */
[----:B------:R-:W2:Y:S02]  /*4a50*/  @!P0 SYNCS.PHASECHK.TRANS64 P0, [R0+URZ+0x310], R2 ;  /* 0x00031002000085a7 */ /* 0x000ea400080010ff */
[----:B--2---:R-:W-:Y:S05]  /*4a60*/  @P0 EXIT ;  /* 0x000000000000094d */ /* 0x004fea0003800000 */
[----:B------:R-:W-:Y:S05]  /*4a70*/  BRA `(.L_x_96) ;  /* 0xfffffffc00ec7947 */ /* 0x000fea000383ffff */
.L_x_89:
[----:B------:R-:W-:Y:S05]  /*4a80*/  BRA.U UP5, `(.L_x_97) ;  /* 0x0000000d057c7547 */ /* 0x000fea000b800000 */
[----:B------:R-:W-:Y:S01]  /*4a90*/  UMOV UR4, 0x40 ;  /* 0x0000004000047882 */ /* 0x000fe20000000000 */
[----:B------:R-:W-:Y:S01]  /*4aa0*/  NOP ;  /* 0x0000000000007918 */ /* 0x000fe20000000000 */
[----:B------:R-:W-:-:S03]  /*4ab0*/  ULEA UR5, UR44, UR4, 0x18 ;  /* 0x000000042c057291 */ /* 0x000fc6000f8ec0ff */
[----:B------:R-:W-:Y:S02]  /*4ac0*/  UMOV UR4, 0x400 ;  /* 0x0000040000047882 */ /* 0x000fe40000000000 */
[----:B------:R-:W-:-:S04]  /*4ad0*/  ULEA UR44, UR44, UR4, 0x18 ;  /* 0x000000042c2c7291 */ /* 0x000fc8000f8ec0ff */
[----:B------:R-:W1:Y:S02]  /*4ae0*/  LDS.U8 R0, [UR5+0x1c] ;  /* 0x00001c05ff007984 */ /* 0x000e640008000000 */
[----:B-1----:R-:W-:-:S13]  /*4af0*/  ISETP.NE.AND P0, PT, R0, RZ, PT ;  /* 0x000000ff0000720c */ /* 0x002fda0003f05270 */
[----:B------:R-:W-:Y:S05]  /*4b00*/  @P0 BRA `(.L_x_98) ;  /* 0x0000000000580947 */ /* 0x000fea0003800000 */
[----:B------:R-:W-:-:S13]  /*4b10*/  ELECT P0, URZ, PT ;  /* 0x0000000000ff782f */ /* 0x000fda0003800000 */
[----:B------:R-:W-:Y:S05]  /*4b20*/  @!P0 BRA `(.L_x_99) ;  /* 0x0000000000608947 */ /* 0x000fea0003800000 */
[----:B------:R-:W-:Y:S01]  /*4b30*/  UMOV UR4, 0x10 ;  /* 0x0000001000047882 */ /* 0x000fe20000000000 */
[----:B------:R-:W-:Y:S01]  /*4b40*/  HFMA2 R0, -RZ, RZ, 0, 5.9604644775390625e-08 ;  /* 0x00000001ff007431 */ /* 0x000fe200000001ff */
[----:B------:R-:W-:-:S03]  /*4b50*/  MOV R3, 0xffff ;  /* 0x0000ffff00037802 */ /* 0x000fc60000000f00 */
[----:B------:R-:W-:Y:S04]  /*4b60*/  DEPBAR.LE SB1, 0x36 ;  /* 0x00009d800000791a */ /* 0x000fe80000000000 */
[----:B------:R-:W1:Y:S02]  /*4b70*/  UTCATOMSWS.FIND_AND_SET.ALIGN UP0, UR4, UR4 ;  /* 0x00000004000475e3 */ /* 0x000e640008000800 */
[----:B-1----:R-:W-:Y:S01]  /*4b80*/  MOV R4, UR4 ;  /* 0x0000000400047c02 */ /* 0x002fe20008000f00 */
[----:B------:R-:W-:Y:S06]  /*4b90*/  BRA.U UP0, `(.L_x_100) ;  /* 0x0000000100187547 */ /* 0x000fec000b800000 */
.L_x_101:
[----:B------:R-:W-:Y:S05]  /*4ba0*/  NANOSLEEP 0x64 ;  /* 0x000000640000795d */ /* 0x000fea0003800000 */
[----:B------:R-:W-:-:S05]  /*4bb0*/  UMOV UR4, 0x10 ;  /* 0x0000001000047882 */ /* 0x000fca0000000000 */
[----:B------:R-:W-:Y:S04]  /*4bc0*/  DEPBAR.LE SB1, 0x36 ;  /* 0x00009d800000791a */ /* 0x000fe80000000000 */
[----:B------:R-:W1:Y:S02]  /*4bd0*/  UTCATOMSWS.FIND_AND_SET.ALIGN UP0, UR4, UR4 ;  /* 0x00000004000475e3 */ /* 0x000e640008000800 */
[----:B-1----:R-:W-:Y:S01]  /*4be0*/  MOV R4, UR4 ;  /* 0x0000000400047c02 */ /* 0x002fe20008000f00 */
[----:B------:R-:W-:Y:S05]  /*4bf0*/  BRA.U !UP0, `(.L_x_101) ;  /* 0xfffffffd08e87547 */ /* 0x000fea000b83ffff */
.L_x_100:
[-C--:B------:R-:W-:Y:S02]  /*4c00*/  SHF.L.U32 R3, R3, R4.reuse, RZ ;  /* 0x0000000403037219 */ /* 0x080fe400000006ff */
[----:B------:R-:W-:Y:S01]  /*4c10*/  SHF.L.U32 R0, R0, R4, RZ ;  /* 0x0000000400007219 */ /* 0x000fe200000006ff */
[----:B------:R-:W-:Y:S02]  /*4c20*/  IMAD.SHL.U32 R4, R4, 0x20, RZ ;  /* 0x0000002004047824 */ /* 0x000fe400078e00ff */
[----:B------:R1:W-:Y:S04]  /*4c30*/  ATOMS.OR RZ, [UR5+0x14], R3 ;  /* 0x00001403ffff798c */ /* 0x0003e8000b000005 */
[----:B------:R1:W-:Y:S04]  /*4c40*/  ATOMS.OR RZ, [UR5+0x18], R0 ;  /* 0x00001800ffff798c */ /* 0x0003e8000b000005 */
[----:B------:R1:W-:Y:S01]  /*4c50*/  STS [UR44+0x3b0], R4 ;  /* 0x0003b004ff007988 */ /* 0x0003e2000800082c */
[----:B------:R-:W-:Y:S05]  /*4c60*/  BRA `(.L_x_99) ;  /* 0x0000000000107947 */ /* 0x000fea0003800000 */
.L_x_98:
[----:B------:R-:W-:Y:S02]  /*4c70*/  MOV R0, 0xffffffff ;  /* 0xffffffff00007802 */ /* 0x000fe40000000f00 */
[----:B------:R-:W-:-:S03]  /*4c80*/  MOV R4, 0x4cb0 ;  /* 0x00004cb000047802 */ /* 0x000fc60000000f00 */
[----:B------:R1:W-:Y:S04]  /*4c90*/  STS [UR44+0x3b0], R0 ;  /* 0x0003b000ff007988 */ /* 0x0003e8000800082c */
[----:B-1---5:R-:W-:Y:S05]  /*4ca0*/  CALL.REL.NOINC `($__internal_1_$__cuda_sm10x_tcgen05_guardrail_trap_phase_invalid_during_alloc) ;  /* 0x0000005c00207944 */ /* 0x022fea0003c00000 */
.L_x_99:
[----:B------:R-:W-:Y:S05]  /*4cb0*/  WARPSYNC.ALL ;  /* 0x0000000000007948 */ /* 0x000fea0003800000 */
[----:B------:R-:W2:Y:S01]  /*4cc0*/  S2UR UR4, SR_CgaCtaId ;  /* 0x00000000000479c3 */ /* 0x000ea20000008800 */
[----:B------:R-:W-:Y:S01]  /*4cd0*/  UMOV UR14, 0x400 ;  /* 0x00000400000e7882 */ /* 0x000fe20000000000 */
[----:B------:R-:W-:-:S06]  /*4ce0*/  NOP ;  /* 0x0000000000007918 */ /* 0x000fcc0000000000 */
[----:B------:R-:W-:Y:S06]  /*4cf0*/  BAR.ARV 0x6, 0xa0 ;  /* 0x0182800000007b1d */ /* 0x000fec0000002000 */
[----:B------:R-:W3:Y:S01]  /*4d00*/  LDCU UR5, c[0x0][0x38c] ;  /* 0x00007180ff0577ac */ /* 0x000ee20008000800 */
[----:B------:R-:W-:Y:S01]  /*4d10*/  LOP3.LUT R2, R2, 0xffff, RZ, 0xc0, !PT ;  /* 0x0000ffff02027812 */ /* 0x000fe200078ec0ff */
[----:B------:R-:W-:Y:S01]  /*4d20*/  IMAD.MOV.U32 R11, RZ, RZ, 0x1 ;  /* 0x00000001ff0b7424 */ /* 0x000fe200078e00ff */
[----:B------:R-:W-:Y:S01]  /*4d30*/  CS2R R8, SRZ ;  /* 0x0000000000087805 */ /* 0x000fe2000001ff00 */
[----:B------:R-:W4:Y:S01]  /*4d40*/  LDCU UR8, c[0x0][0x38c] ;  /* 0x00007180ff0877ac */ /* 0x000f220008000800 */
[----:B------:R-:W-:Y:S01]  /*4d50*/  R2UR UR16, R2 ;  /* 0x00000000021072ca */ /* 0x000fe200000e0000 */
[----:B------:R-:W-:Y:S01]  /*4d60*/  IMAD.MOV.U32 R10, RZ, RZ, RZ ;  /* 0x000000ffff0a7224 */ /* 0x000fe200078e00ff */
[----:B------:R-:W-:Y:S01]  /*4d70*/  UMOV UR18, URZ ;  /* 0x000000ff00127c82 */ /* 0x000fe20008000000 */
[----:B------:R-:W-:Y:S01]  /*4d80*/  UMOV UR11, URZ ;  /* 0x000000ff000b7c82 */ /* 0x000fe20008000000 */
[----:B--2---:R-:W-:Y:S01]  /*4d90*/  ULEA UR14, UR4, UR14, 0x18 ;  /* 0x0000000e040e7291 */ /* 0x004fe2000f8ec0ff */
[----:B------:R-:W-:Y:S01]  /*4da0*/  UMOV UR20, 0x0 ;  /* 0x0000000000147882 */ /* 0x000fe20000000000 */
[----:B------:R-:W-:-:S02]  /*4db0*/  UMOV UR21, 0x4140490 ;  /* 0x0414049000157882 */ /* 0x000fc40000000000 */
[----:B------:R-:W-:Y:S02]  /*4dc0*/  UIADD3 UR6, UPT, UPT, UR14, 0x5500, URZ ;  /* 0x000055000e067890 */ /* 0x000fe4000fffe0ff */
[----:B------:R-:W-:Y:S02]  /*4dd0*/  UIADD3 UR7, UPT, UPT, UR14, 0x1bd00, URZ ;  /* 0x0001bd000e077890 */ /* 0x000fe4000fffe0ff */
[----:B---3--:R-:W-:Y:S01]  /*4de0*/  UIADD3 UR5, UPT, UPT, UR5, 0xf, URZ ;  /* 0x0000000f05057890 */ /* 0x008fe2000fffe0ff */
[----:B-1----:R-:W1:Y:S01]  /*4df0*/  LDS R0, [UR14+0x3b0] ;  /* 0x0003b00eff007984 */ /* 0x002e620008000800 */
[----:B------:R-:W-:Y:S02]  /*4e00*/  USHF.R.U32.HI UR6, URZ, 0x4, UR6 ;  /* 0x00000004ff067899 */ /* 0x000fe40008011606 */
[----:B------:R-:W-:Y:S02]  /*4e10*/  USHF.R.S32.HI UR4, URZ, 0x1f, UR5 ;  /* 0x0000001fff047899 */ /* 0x000fe40008011405 */
[----:B------:R-:W-:-:S02]  /*4e20*/  ULOP3.LUT UR6, UR6, 0x3fff, URZ, 0xc0, !UPT ;  /* 0x00003fff06067892 */ /* 0x000fc4000f8ec0ff */
[----:B------:R-:W-:Y:S02]  /*4e30*/  ULEA.HI UR4, UR4, UR5, URZ, 0x4 ;  /* 0x0000000504047291 */ /* 0x000fe4000f8f20ff */
[----:B------:R-:W-:Y:S02]  /*4e40*/  USHF.R.U32.HI UR5, URZ, 0x4, UR7 ;  /* 0x00000004ff057899 */ /* 0x000fe40008011607 */
[----:B------:R-:W-:Y:S02]  /*4e50*/  USHF.R.S32.HI UR22, URZ, 0x4, UR4 ;  /* 0x00000004ff167899 */ /* 0x000fe40008011404 */
[----:B------:R-:W-:Y:S02]  /*4e60*/  ULOP3.LUT UR4, UR5, 0x3fff, URZ, 0xc0, !UPT ;  /* 0x00003fff05047892 */ /* 0x000fe4000f8ec0ff */
[----:B------:R-:W-:Y:S02]  /*4e70*/  UISETP.LT.AND UP0, UPT, UR22, 0x1, UPT ;  /* 0x000000011600788c */ /* 0x000fe4000bf01270 */
[----:B------:R-:W-:-:S02]  /*4e80*/  ULOP3.LUT UR17, UR6, 0x10000, URZ, 0xfc, !UPT ;  /* 0x0001000006117892 */ /* 0x000fc4000f8efcff */
[----:B------:R-:W-:Y:S02]  /*4e90*/  USEL UR23, UR22, 0x1, !UP0 ;  /* 0x0000000116177887 */ /* 0x000fe4000c000000 */
[----:B------:R-:W-:Y:S02]  /*4ea0*/  ULOP3.LUT UR4, UR4, 0x10000, URZ, 0xfc, !UPT ;  /* 0x0001000004047892 */ /* 0x000fe4000f8efcff */
[----:B------:R-:W-:Y:S02]  /*4eb0*/  UIADD3 UR23, UPT, UPT, -UR23, URZ, URZ ;  /* 0x000000ff17177290 */ /* 0x000fe4000fffe1ff */
[----:B----4-:R-:W-:Y:S01]  /*4ec0*/  UISETP.GE.AND UP4, UPT, UR8, 0x1, UPT ;  /* 0x000000010800788c */ /* 0x010fe2000bf86270 */
[----:B-1----:R-:W-:-:S15]  /*4ed0*/  R2UR UR24, R0 ;  /* 0x00000000001872ca */ /* 0x002fde00000e0000 */
.L_x_108:
[----:B------:R-:W-:Y:S02]  /*4ee0*/  LEA R0, R10, UR14, 0x3 ;  /* 0x0000000e0a007c11 */ /* 0x000fe4000f8e18ff */
[----:B------:R-:W-:Y:S02]  /*4ef0*/  SHF.L.U32 R2, R9, 0x1f, RZ ;  /* 0x0000001f09027819 */ /* 0x000fe400000006ff */
[----:B------:R-:W-:Y:S01]  /*4f00*/  PLOP3.LUT P0, PT, PT, PT, UP4, 0x80, 0x8 ;  /* 0x000000000008781c */ /* 0x000fe20003f0f048 */
[----:B------:R-:W-:Y:S01]  /*4f10*/  VIADD R3, R0, 0x310 ;  /* 0x0000031000037836 */ /* 0x000fe20000000000 */
[----:B-1----:R-:W1:Y:S02]  /*4f20*/  SYNCS.PHASECHK.TRANS64.TRYWAIT P1, [R0+URZ+0x300], R2 ;  /* 0x00030002000075a7 */ /* 0x002e6400080211ff */
[----:B-1-3--:R-:W-:Y:S09]  /*4f30*/  @!P1 BRA `(.L_x_102) ;  /* 0x0000005400349947 */ /* 0x00aff20003800000 */
.L_x_252:
[----:B------:R-:W-:Y:S01]  /*4f40*/  LEA R4, R10, UR14, 0x4 ;  /* 0x0000000e0a047c11 */ /* 0x000fe2000f8e20ff */
[----:B------:R-:W-:Y:S01]  /*4f50*/  @UP4 ULEA UR5, UR11, UR14, 0x3 ;  /* 0x0000000e0b054291 */ /* 0x000fe2000f8e18ff */
[----:B------:R-:W-:Y:S01]  /*4f60*/  PLOP3.LUT P2, PT, PT, PT, PT, 0x80, 0x8 ;  /* 0x000000000008781c */ /* 0x000fe20003f4f070 */
[----:B------:R-:W-:Y:S01]  /*4f70*/  ULEA UR19, UR18, UR14, 0x3 ;  /* 0x0000000e12137291 */ /* 0x000fe2000f8e18ff */
[----:B------:R-:W-:Y:S02]  /*4f80*/  PRMT R3, RZ, 0x654, R3 ;  /* 0x00000654ff037816 */ /* 0x000fe40000000003 */
[----:B------:R-:W2:Y:S01]  /*4f90*/  LDS.128 R4, [R4+0x390] ;  /* 0x0003900004047984 */ /* 0x000ea20000000c00 */
[----:B-1----:R-:W-:Y:S02]  /*4fa0*/  @P0 SHF.L.U32 R2, R8, 0x1f, RZ ;  /* 0x0000001f08020819 */ /* 0x002fe400000006ff */
[----:B------:R-:W-:Y:S01]  /*4fb0*/  SHF.L.U32 R0, R11, 0x1f, RZ ;  /* 0x0000001f0b007819 */ /* 0x000fe200000006ff */
[----:B------:R-:W-:Y:S01]  /*4fc0*/  @!PT LDS RZ, [RZ] ;  /* 0x00000000fffff984 */ /* 0x000fe20000000800 */
[----:B------:R-:W-:Y:S01]  /*4fd0*/  @!PT LDS RZ, [RZ] ;  /* 0x00000000fffff984 */ /* 0x000fe20000000800 */
[----:B------:R-:W-:Y:S01]  /*4fe0*/  @!PT LDS RZ, [RZ] ;  /* 0x00000000fffff984 */ /* 0x000fe20000000800 */
[----:B------:R-:W-:Y:S01]  /*4ff0*/  @!PT LDS RZ, [RZ] ;  /* 0x00000000fffff984 */ /* 0x000fe20000000800 */
[----:B------:R1:W-:Y:S06]  /*5000*/  MEMBAR.ALL.CTA ;  /* 0x0000000000007992 */ /* 0x0003ec0000008000 */
[----:B-1----:R-:W1:Y:S02]  /*5010*/  FENCE.VIEW.ASYNC.S ;  /* 0x00000000000073c6 */ /* 0x002e640000000000 */
[----:B-1----:R1:W-:Y:S01]  /*5020*/  SYNCS.ARRIVE.TRANS64.RED.A1T0 RZ, [R3+URZ], RZ ;  /* 0x000000ff03ff79a7 */ /* 0x0023e200081004ff */
[----:B------:R1:W3:Y:S01]  /*5030*/  @P0 SYNCS.PHASECHK.TRANS64.TRYWAIT P2, [UR5], R2 ;  /* 0x00000002ff0005a7 */ /* 0x0002e20008041105 */
[----:B--2---:R-:W-:Y:S01]  /*5040*/  LOP3.LUT P1, RZ, R6, 0x1, RZ, 0xc0, !PT ;  /* 0x0000000106ff7812 */ /* 0x004fe2000782c0ff */
[----:B------:R-:W2:Y:S02]  /*5050*/  SYNCS.PHASECHK.TRANS64.TRYWAIT P0, [UR19+0x340], R0 ;  /* 0x00034000ff0075a7 */ /* 0x000ea40008001113 */
[----:B-123--:R-:W-:Y:S10]  /*5060*/  @!P0 BRA `(.L_x_103) ;  /* 0x0000005000fc8947 */ /* 0x00eff40003800000 */
.L_x_254:
[----:B------:R-:W-:Y:S01]  /*5070*/  IADD3 R10, PT, PT, R10, 0x1, RZ ;  /* 0x000000010a0a7810 */ /* 0x000fe20007ffe0ff */
[----:B------:R-:W-:Y:S06]  /*5080*/  BRA.U !UP4, `(.L_x_104) ;  /* 0x000000010c9c7547 */ /* 0x000fec000b800000 */
[----:B------:R-:W-:Y:S02]  /*5090*/  ULEA.HI UR5, UR18, UR18, URZ, 0x1 ;  /* 0x0000001212057291 */ /* 0x000fe4000f8f08ff */
[----:B------:R-:W-:Y:S02]  /*50a0*/  UPLOP3.LUT UP2, UPT, UPT, UPT, UPT, 0x40, 0x4 ;  /* 0x000000000004789c */ /* 0x000fe40003f4e870 */
[----:B------:R-:W-:Y:S02]  /*50b0*/  USHF.R.U32.HI UR6, URZ, 0x1, UR5 ;  /* 0x00000001ff067899 */ /* 0x000fe40008011605 */
[----:B------:R-:W-:Y:S02]  /*50c0*/  ULOP3.LUT UR15, UR5, 0xffe, URZ, 0xc0, !UPT ;  /* 0x00000ffe050f7892 */ /* 0x000fe4000f8ec0ff */
[----:B------:R-:W-:Y:S02]  /*50d0*/  UIMAD UR5, UR6, 0x50, UR24 ;  /* 0x00000050060578a4 */ /* 0x000fe4000f8e0218 */
[----:B------:R-:W-:Y:S01]  /*50e0*/  UIADD3 UR15, UPT, UPT, -UR15, UR18, URZ ;  /* 0x000000120f0f7290 */ /* 0x000fe2000fffe1ff */
[----:B------:R-:W-:Y:S01]  /*50f0*/  UMOV UR13, UR23 ;  /* 0x00000017000d7c82 */ /* 0x000fe20008000000 */
[----:B------:R-:W-:-:S02]  /*5100*/  UMOV UR12, UR22 ;  /* 0x00000016000c7c82 */ /* 0x000fc40008000000 */
[----:B------:R-:W-:-:S03]  /*5110*/  ULEA UR15, UR15, UR5, 0x14 ;  /* 0x000000050f0f7291 */ /* 0x000fc6000f8ea0ff */
[----:B------:R-:W-:-:S09]  /*5120*/  UMOV UR5, UR11 ;  /* 0x0000000b00057c82 */ /* 0x000fd20008000000 */
.L_x_107:
[----:B------:R-:W-:Y:S02]  /*5130*/  UIADD3 UR13, UPT, UPT, UR13, 0x1, URZ ;  /* 0x000000010d0d7890 */ /* 0x000fe4000fffe0ff */
[----:B--2---:R-:W-:Y:S02]  /*5140*/  ULEA UR7, UR5, UR14, 0x3 ;  /* 0x0000000e05077291 */ /* 0x004fe4000f8e18ff */
[----:B------:R-:W-:Y:S01]  /*5150*/  UISETP.NE.AND UP3, UPT, UR13, URZ, UPT ;  /* 0x000000ff0d00728c */ /* 0x000fe2000bf65270 */
[----:B---3--:R-:W-:Y:S10]  /*5160*/  @P2 BRA `(.L_x_105) ;  /* 0x00000000000c2947 */ /* 0x008ff40003800000 */
[----:B-1----:R-:W-:Y:S04]  /*5170*/  SHF.L.U32 R2, R8, 0x1f, RZ ;  /* 0x0000001f08027819 */ /* 0x002fe800000006ff */
[----:B------:R-:W1:Y:S02]  /*5180*/  SYNCS.PHASECHK.TRANS64.TRYWAIT P0, [UR7], R2 ;  /* 0x00000002ff0075a7 */ /* 0x000e640008001107 */
[----:B-1----:R-:W-:Y:S05]  /*5190*/  @!P0 BRA `(.L_x_106) ;  /* 0x0000005000c88947 */ /* 0x002fea0003800000 */
.L_x_105:
[----:B------:R-:W-:Y:S01]  /*51a0*/  UISETP.NE.AND UP0, UPT, UR12, 0x1, UPT ;  /* 0x000000010c00788c */ /* 0x000fe2000bf05270 */
[----:B------:R-:W-:Y:S01]  /*51b0*/  PLOP3.LUT P2, PT, PT, PT, PT, 0x80, 0x8 ;  /* 0x000000000008781c */ /* 0x000fe20003f4f070 */
[----:B------:R-:W-:Y:S02]  /*51c0*/  UIADD3 UR6, UPT, UPT, UR5, 0x1, URZ ;  /* 0x0000000105067890 */ /* 0x000fe4000fffe0ff */
[----:B------:R-:W-:Y:S02]  /*51d0*/  UIADD3 UR12, UPT, UPT, UR12, -0x1, URZ ;  /* 0xffffffff0c0c7890 */ /* 0x000fe4000fffe0ff */
[----:B------:R-:W-:Y:S01]  /*51e0*/  UISETP.NE.AND UP1, UPT, UR6, 0x2d, UPT ;  /* 0x0000002d0600788c */ /* 0x000fe2000bf25270 */
[----:B------:R-:W-:Y:S01]  /*51f0*/  PLOP3.LUT P0, PT, PT, PT, UP0, 0x80, 0x8 ;  /* 0x000000000008781c */ /* 0x000fe20003f0f008 */
[----:B------:R-:W-:Y:S02]  /*5200*/  UMOV UR9, 0xc0004010 ;  /* 0xc000401000097882 */ /* 0x000fe40000000000 */
[----:B------:R-:W-:Y:S02]  /*5210*/  USEL UR8, URZ, 0x1, UP1 ;  /* 0x00000001ff087887 */ /* 0x000fe40008800000 */
[----:B------:R-:W-:Y:S02]  /*5220*/  USEL UR11, UR6, URZ, UP1 ;  /* 0x000000ff060b7287 */ /* 0x000fe40008800000 */
[----:B------:R-:W-:Y:S02]  /*5230*/  UIMAD UR6, UR5, 0xa0, UR4 ;  /* 0x000000a0050678a4 */ /* 0x000fe4000f8e0204 */
[----:B------:R-:W-:Y:S01]  /*5240*/  @UP0 ULEA UR10, UR11, UR14, 0x3 ;  /* 0x0000000e0b0a0291 */ /* 0x000fe2000f8e18ff */
[----:B------:R-:W-:Y:S01]  /*5250*/  LOP3.LUT R8, R8, UR8, RZ, 0x3c, !PT ;  /* 0x0000000808087c12 */ /* 0x000fe2000f8e3cff */
[----:B------:R-:W-:Y:S03]  /*5260*/  ULEA UR8, UR5, UR17, 0x7 ;  /* 0x0000001105087291 */ /* 0x000fe6000f8e38ff */
[----:B-1----:R-:W-:Y:S01]  /*5270*/  @P0 SHF.L.U32 R0, R8, 0x1f, RZ ;  /* 0x0000001f08000819 */ /* 0x002fe200000006ff */
[----:B------:R-:W-:Y:S03]  /*5280*/  UMOV UR5, UR11 ;  /* 0x0000000b00057c82 */ /* 0x000fe60008000000 */
[----:B------:R2:W3:Y:S01]  /*5290*/  @P0 SYNCS.PHASECHK.TRANS64.TRYWAIT P2, [UR10], R0 ;  /* 0x00000000ff0005a7 */ /* 0x0004e2000804110a */
[----:B------:R-:W-:Y:S03]  /*52a0*/  UIADD3 UR10, UPT, UPT, UR7, 0x168, URZ ;  /* 0x00000168070a7890 */ /* 0x000fe6000fffe0ff */
[----:B------:R-:W-:Y:S02]  /*52b0*/  UMOV UR7, 0xc0004010 ;  /* 0xc000401000077882 */ /* 0x000fe40000000000 */
[----:B------:R2:W-:Y:S01]  /*52c0*/  UTCHMMA gdesc[UR8], gdesc[UR6], tmem[UR15], tmem[UR20], idesc[UR21], UP2 ;  /* 0x00ff1406080075ea */ /* 0x0005e2000900000f */
[----:B------:R-:W-:Y:S03]  /*52d0*/  UPLOP3.LUT UP2, UPT, UPT, UPT, UPT, 0x80, 0x8 ;  /* 0x000000000008789c */ /* 0x000fe60003f4f070 */
[----:B------:R2:W-:Y:S01]  /*52e0*/  UTCBAR.MULTICAST [UR10], URZ, UR16 ;  /* 0x000000ff0a0073e9 */ /* 0x0005e20008000810 */
[----:B------:R-:W-:Y:S07]  /*52f0*/  BRA.U UP3, `(.L_x_107) ;  /* 0xfffffffd038c7547 */ /* 0x000fee000b83ffff */
.L_x_104:
[----:B------:R-:W-:Y:S01]  /*5300*/  UIADD3 UR5, UPT, UPT, UR18, 0x1, URZ ;  /* 0x0000000112057890 */ /* 0x000fe2000fffe0ff */
[C---:B------:R-:W-:Y:S01]  /*5310*/  ISETP.NE.AND P0, PT, R10.reuse, 0x2, PT ;  /* 0x000000020a00780c */ /* 0x040fe20003f05270 */
[----:B--2---:R-:W-:Y:S02]  /*5320*/  UIADD3 UR6, UPT, UPT, UR19, 0x320, URZ ;  /* 0x0000032013067890 */ /* 0x004fe4000fffe0ff */
[----:B------:R-:W-:Y:S01]  /*5330*/  UISETP.NE.AND UP0, UPT, UR5, 0x4, UPT ;  /* 0x000000040500788c */ /* 0x000fe2000bf05270 */
[----:B-1----:R-:W-:Y:S02]  /*5340*/  SEL R0, RZ, 0x1, P0 ;  /* 0x00000001ff007807 */ /* 0x002fe40000000000 */
[----:B------:R-:W-:Y:S01]  /*5350*/  SEL R10, R10, RZ, P0 ;  /* 0x000000ff0a0a7207 */ /* 0x000fe20000000000 */
[----:B------:R-:W-:Y:S01]  /*5360*/  USEL UR7, URZ, 0x1, UP0 ;  /* 0x00000001ff077887 */ /* 0x000fe20008000000 */
[----:B------:R-:W-:Y:S01]  /*5370*/  LOP3.LUT R9, R9, R0, RZ, 0x3c, !PT ;  /* 0x0000000009097212 */ /* 0x000fe200078e3cff */
[----:B------:R-:W-:Y:S01]  /*5380*/  USEL UR18, UR5, URZ, UP0 ;  /* 0x000000ff05127287 */ /* 0x000fe20008000000 */
[----:B------:R1:W-:Y:S03]  /*5390*/  UTCBAR [UR6], URZ ;  /* 0x000000ff060073e9 */ /* 0x0003e600080000ff */
[----:B------:R-:W-:Y:S01]  /*53a0*/  LOP3.LUT R11, R11, UR7, RZ, 0x3c, !PT ;  /* 0x000000070b0b7c12 */ /* 0x000fe2000f8e3cff */
[----:B------:R-:W-:Y:S07]  /*53b0*/  @P1 BRA `(.L_x_108) ;  /* 0xfffffff800c81947 */ /* 0x000fee000383ffff */
[----:B------:R-:W2:Y:S01]  /*53c0*/  S2UR UR8, SR_CgaCtaId ;  /* 0x00000000000879c3 */ /* 0x000ea20000008800 */
[----:B------:R-:W-:Y:S01]  /*53d0*/  ELECT P0, URZ, PT ;  /* 0x0000000000ff782f */ /* 0x000fe20003800000 */
[----:B------:R-:W-:Y:S01]  /*53e0*/  IMAD.MOV.U32 R0, RZ, RZ, 0x1 ;  /* 0x00000001ff007424 */ /* 0x000fe200078e00ff */
[----:B------:R-:W-:Y:S01]  /*53f0*/  UIADD3 UR14, UPT, UPT, UR14, 0x340, URZ ;  /* 0x000003400e0e7890 */ /* 0x000fe2000fffe0ff */
[----:B------:R-:W-:Y:S01]  /*5400*/  SHF.L.U32 R2, R11, 0x1f, RZ ;  /* 0x0000001f0b027819 */ /* 0x000fe200000006ff */
[----:B------:R-:W-:-:S03]  /*5410*/  UMOV UR4, 0x40 ;  /* 0x0000004000047882 */ /* 0x000fc60000000000 */
[----:B------:R-:W-:Y:S01]  /*5420*/  UVIRTCOUNT.DEALLOC.SMPOOL 0x80 ;  /* 0x000000800000784c */ /* 0x000fe20000000000 */
[----:B--2---:R-:W-:Y:S02]  /*5430*/  ULEA UR8, UR8, UR4, 0x18 ;  /* 0x0000000408087291 */ /* 0x004fe4000f8ec0ff */
[----:B------:R-:W-:-:S07]  /*5440*/  ULEA UR4, UR18, UR14, 0x3 ;  /* 0x0000000e12047291 */ /* 0x000fce000f8e18ff */
[----:B------:R2:W-:Y:S02]  /*5450*/  @P0 STS.U8 [UR8+0x1c], R0 ;  /* 0x00001c00ff000988 */ /* 0x0005e40008000008 */
[----:B------:R-:W4:Y:S02]  /*5460*/  SYNCS.PHASECHK.TRANS64.TRYWAIT P0, [UR4], R2 ;  /* 0x00000002ff0075a7 */ /* 0x000f240008001104 */
[----:B--2-4-:R-:W-:Y:S05]  /*5470*/  @!P0 BRA `(.L_x_109) ;  /* 0x0000005000288947 */ /* 0x014fea0003800000 */
.L_x_257:
[----:B------:R-:W-:-:S04]  /*5480*/  UIADD3 UR4, UPT, UPT, UR18, 0x1, URZ ;  /* 0x0000000112047890 */ /* 0x000fc8000fffe0ff */
[----:B------:R-:W-:-:S04]  /*5490*/  UISETP.NE.AND UP0, UPT, UR4, 0x4, UPT ;  /* 0x000000040400788c */ /* 0x000fc8000bf05270 */
[----:B-1----:R-:W-:Y:S02]  /*54a0*/  USEL UR6, URZ, 0x1, UP0 ;  /* 0x00000001ff067887 */ /* 0x002fe40008000000 */
[----:B------:R-:W-:-:S04]  /*54b0*/  USEL UR4, UR4, URZ, UP0 ;  /* 0x000000ff04047287 */ /* 0x000fc80008000000 */
[----:B------:R-:W-:Y:S01]  /*54c0*/  ULEA UR5, UR4, UR14, 0x3 ;  /* 0x0000000e04057291 */ /* 0x000fe2000f8e18ff */
[----:B--2---:R-:W-:-:S04]  /*54d0*/  LOP3.LUT R2, R11, UR6, RZ, 0x3c, !PT ;  /* 0x000000060b027c12 */ /* 0x004fc8000f8e3cff */
[----:B------:R-:W-:-:S04]  /*54e0*/  SHF.L.U32 R3, R2, 0x1f, RZ ;  /* 0x0000001f02037819 */ /* 0x000fc800000006ff */
[----:B------:R-:W1:Y:S02]  /*54f0*/  SYNCS.PHASECHK.TRANS64.TRYWAIT P0, [UR5], R3 ;  /* 0x00000003ff0075a7 */ /* 0x000e640008001105 */
[----:B-1----:R-:W-:Y:S05]  /*5500*/  @!P0 BRA `(.L_x_110) ;  /* 0x00000050001c8947 */ /* 0x002fea0003800000 */
.L_x_259:
        /* <DEDUP_REMOVED lines=9> */
.L_x_261:
[----:B------:R-:W-:-:S04]  /*55a0*/  UIADD3 UR4, UPT, UPT, UR4, 0x1, URZ ;  /* 0x0000000104047890 */ /* 0x000fc8000fffe0ff */
[----:B------:R-:W-:-:S04]  /*55b0*/  UISETP.NE.AND UP0, UPT, UR4, 0x4, UPT ;  /* 0x000000040400788c */ /* 0x000fc8000bf05270 */
[----:B------:R-:W-:Y:S02]  /*55c0*/  USEL UR5, URZ, 0x1, UP0 ;  /* 0x00000001ff057887 */ /* 0x000fe40008000000 */
[----:B------:R-:W-:-:S04]  /*55d0*/  USEL UR4, UR4, URZ, UP0 ;  /* 0x000000ff04047287 */ /* 0x000fc80008000000 */
[----:B------:R-:W-:Y:S01]  /*55e0*/  ULEA UR4, UR4, UR14, 0x3 ;  /* 0x0000000e04047291 */ /* 0x000fe2000f8e18ff */
[----:B------:R-:W-:-:S04]  /*55f0*/  LOP3.LUT R2, R2, UR5, RZ, 0x3c, !PT ;  /* 0x0000000502027c12 */ /* 0x000fc8000f8e3cff */
[----:B------:R-:W-:-:S04]  /*5600*/  SHF.L.U32 R2, R2, 0x1f, RZ ;  /* 0x0000001f02027819 */ /* 0x000fc800000006ff */
[----:B------:R-:W2:Y:S02]  /*5610*/  SYNCS.PHASECHK.TRANS64.TRYWAIT P0, [UR4], R2 ;  /* 0x00000002ff0075a7 */ /* 0x000ea40008001104 */
[----:B--2---:R-:W-:Y:S05]  /*5620*/  @!P0 BRA `(.L_x_112) ;  /* 0x0000005000048947 */ /* 0x004fea0003800000 */
.L_x_263:
[----:B------:R-:W-:Y:S01]  /*5630*/  NOP ;  /* 0x0000000000007918 */ /* 0x000fe20000000000 */
[----:B-1----:R-:W1:Y:S01]  /*5640*/  LDS R0, [UR8+0x14] ;  /* 0x00001408ff007984 */ /* 0x002e620008000800 */
[----:B------:R-:W-:Y:S01]  /*5650*/  ULOP3.LUT UR4, UR24, 0xffff, URZ, 0xc0, !UPT ;  /* 0x0000ffff18047892 */ /* 0x000fe2000f8ec0ff */
[----:B------:R-:W-:Y:S01]  /*5660*/  UMOV UR5, 0xffff ;  /* 0x0000ffff00057882 */ /* 0x000fe20000000000 */
[----:B------:R-:W-:Y:S02]  /*5670*/  UMOV UR6, 0x1 ;  /* 0x0000000100067882 */ /* 0x000fe40000000000 */
[----:B------:R-:W-:-:S04]  /*5680*/  USHF.R.U32.HI UR4, URZ, 0x5, UR4 ;  /* 0x00000005ff047899 */ /* 0x000fc80008011604 */
[----:B------:R-:W-:Y:S02]  /*5690*/  USHF.L.U32 UR5, UR5, UR4, URZ ;  /* 0x0000000405057299 */ /* 0x000fe400080006ff */
[----:B------:R-:W-:-:S04]  /*56a0*/  USHF.L.U32 UR4, UR6, UR4, URZ ;  /* 0x0000000406047299 */ /* 0x000fc800080006ff */
[----:B-1----:R-:W-:-:S04]  /*56b0*/  LOP3.LUT R0, R0, UR5, RZ, 0xc0, !PT ;  /* 0x0000000500007c12 */ /* 0x002fc8000f8ec0ff */
[----:B------:R-:W-:-:S13]  /*56c0*/  ISETP.NE.AND P0, PT, R0, UR5, PT ;  /* 0x0000000500007c0c */ /* 0x000fda000bf05270 */
[----:B------:R-:W-:Y:S05]  /*56d0*/  @P0 BRA `(.L_x_113) ;  /* 0x0000000000580947 */ /* 0x000fea0003800000 */
[----:B------:R-:W1:Y:S02]  /*56e0*/  LDS R0, [UR8+0x18] ;  /* 0x00001808ff007984 */ /* 0x000e640008000800 */
[----:B-1----:R-:W-:-:S04]  /*56f0*/  LOP3.LUT R0, R0, UR4, RZ, 0xc0, !PT ;  /* 0x0000000400007c12 */ /* 0x002fc8000f8ec0ff */
[----:B------:R-:W-:-:S13]  /*5700*/  ISETP.NE.AND P0, PT, R0, UR4, PT ;  /* 0x0000000400007c0c */ /* 0x000fda000bf05270 */
[----:B------:R-:W-:Y:S05]  /*5710*/  @P0 BRA `(.L_x_114) ;  /* 0x00000000003c0947 */ /* 0x000fea0003800000 */
[----:B------:R-:W1:Y:S01]  /*5720*/  S2R R2, SR_LANEID ;  /* 0x0000000000027919 */ /* 0x000e620000000000 */
[----:B------:R-:W-:-:S06]  /*5730*/  ULOP3.LUT UR5, URZ, UR5, URZ, 0x33, !UPT ;  /* 0x00000005ff057292 */ /* 0x000fcc000f8e33ff */
[----:B------:R-:W-:-:S04]  /*5740*/  IMAD.U32 R0, RZ, RZ, UR5 ;  /* 0x00000005ff007e24 */ /* 0x000fc8000f8e00ff */
[----:B------:R2:W4:Y:S02]  /*5750*/  REDUX UR7, R0 ;  /* 0x00000000000773c4 */ /* 0x0005240000000000 */
[----:B------:R1:W-:Y:S01]  /*5760*/  UTCATOMSWS.AND URZ, UR5 ;  /* 0x0000000500ff79e3 */ /* 0x0003e20008000000 */
[----:B--2---:R-:W-:Y:S01]  /*5770*/  LOP3.LUT R0, RZ, UR4, RZ, 0x33, !PT ;  /* 0x00000004ff007c12 */ /* 0x004fe2000f8e33ff */
[----:B------:R-:W-:Y:S02]  /*5780*/  VOTEU.ANY UR4, UPT, PT ;  /* 0x0000000000047886 */ /* 0x000fe400038e0100 */
[----:B------:R-:W-:Y:S02]  /*5790*/  UFLO.U32 UR4, UR4 ;  /* 0x00000004000472bd */ /* 0x000fe400080e0000 */
[----:B------:R-:W2:Y:S04]  /*57a0*/  REDUX UR6, R0 ;  /* 0x00000000000673c4 */ /* 0x000ea80000000000 */
[----:B-1----:R-:W-:-:S02]  /*57b0*/  ISETP.EQ.U32.AND P0, PT, R2, UR4, PT ;  /* 0x0000000402007c0c */ /* 0x002fc4000bf02070 */
[----:B----4-:R-:W-:-:S11]  /*57c0*/  MOV R2, UR7 ;  /* 0x0000000700027c02 */ /* 0x010fd60008000f00 */
[----:B------:R1:W-:Y:S01]  /*57d0*/  @P0 ATOMS.AND RZ, [UR8+0x14], R2 ;  /* 0x00001402ffff098c */ /* 0x0003e2000a800008 */
[----:B--2---:R-:W-:-:S05]  /*57e0*/  IMAD.U32 R0, RZ, RZ, UR6 ;  /* 0x00000006ff007e24 */ /* 0x004fca000f8e00ff */
[----:B------:R1:W-:Y:S01]  /*57f0*/  @P0 ATOMS.AND RZ, [UR8+0x18], R0 ;  /* 0x00001800ffff098c */ /* 0x0003e2000a800008 */
[----:B------:R-:W-:Y:S05]  /*5800*/  BRA `(.L_x_115) ;  /* 0x0000000000147947 */ /* 0x000fea0003800000 */
.L_x_114:
[----:B------:R-:W-:Y:S02]  /*5810*/  MOV R2, 0x5830 ;  /* 0x0000583000027802 */ /* 0x000fe40000000f00 */
[----:B---3-5:R-:W-:Y:S05]  /*5820*/  CALL.REL.NOINC `($__internal_0_$__cuda_sm10x_tcgen05_guardrail_trap_col_being_dealloced_not_returned_by_alloc) ;  /* 0x0000005000347944 */ /* 0x028fea0003c00000 */
[----:B------:R-:W-:Y:S05]  /*5830*/  BRA `(.L_x_115) ;  /* 0x0000000000087947 */ /* 0x000fea0003800000 */
.L_x_113:
[----:B------:R-:W-:Y:S02]  /*5840*/  MOV R2, 0x5860 ;  /* 0x0000586000027802 */ /* 0x000fe40000000f00 */
[----:B---3-5:R-:W-:Y:S05]  /*5850*/  CALL.REL.NOINC `($__internal_2_$__cuda_sm10x_tcgen05_guardrail_trap_unallocated_columns_being_dealloced) ;  /* 0x0000005000407944 */ /* 0x028fea0003c00000 */
.L_x_115:
[----:B------:R-:W-:Y:S01]  /*5860*/  NOP ;  /* 0x0000000000007918 */ /* 0x000fe20000000000 */
[----:B------:R-:W-:Y:S05]  /*5870*/  EXIT ;  /* 0x000000000000794d */ /* 0x000fea0003800000 */
.L_x_97:
[----:B------:R-:W-:-:S09]  /*5880*/  UISETP.NE.OR UP0, UPT, UR20, 0x3, !UP2 ;  /* 0x000000031400788c */ /* 0x000fd2000d705670 */
[----:B------:R-:W-:Y:S05]  /*5890*/  BRA.U UP0, `(.L_x_116) ;  /* 0x0000000d00d47547 */ /* 0x000fea000b800000 */
[----:B------:R-:W1:Y:S01]  /*58a0*/  LDCU.64 UR4, c[0x0][0x888] ;  /* 0x00011100ff0477ac */ /* 0x000e620008000a00 */
[----:B------:R-:W2:Y:S01]  /*58b0*/  LDC.64 R12, c[0x0][0x348] ;  /* 0x0000d200ff0c7b82 */ /* 0x000ea20000000a00 */
[----:B------:R-:W-:Y:S02]  /*58c0*/  HFMA2 R9, -RZ, RZ, 0, 0 ;  /* 0x00000000ff097431 */ /* 0x000fe400000001ff */
[----:B------:R-:W-:Y:S01]  /*58d0*/  IMAD.MOV.U32 R11, RZ, RZ, 0x1 ;  /* 0x00000001ff0b7424 */ /* 0x000fe200078e00ff */
[----:B------:R-:W3:Y:S01]  /*58e0*/  LDCU UR43, c[0x0][0x370] ;  /* 0x00006e00ff2b77ac */ /* 0x000ee20008000800 */
[----:B------:R-:W-:Y:S01]  /*58f0*/  IMAD.MOV.U32 R10, RZ, RZ, RZ ;  /* 0x000000ffff0a7224 */ /* 0x000fe200078e00ff */
[----:B------:R-:W-:Y:S01]  /*5900*/  MOV R8, 0x2800 ;  /* 0x0000280000087802 */ /* 0x000fe20000000f00 */
[----:B------:R-:W3:Y:S01]  /*5910*/  LDCU.128 UR52, c[0x0][0xb10] ;  /* 0x00016200ff3477ac */ /* 0x000ee20008000c00 */
[----:B------:R-:W4:Y:S01]  /*5920*/  LDCU UR37, c[0x0][0x374] ;  /* 0x00006e80ff2577ac */ /* 0x000f220008000800 */
[----:B------:R-:W4:Y:S01]  /*5930*/  LDCU.64 UR40, c[0x0][0x890] ;  /* 0x00011200ff2877ac */ /* 0x000f220008000a00 */
[----:B-1----:R-:W-:Y:S01]  /*5940*/  UISETP.NE.U32.AND UP0, UPT, UR4, URZ, UPT ;  /* 0x000000ff0400728c */ /* 0x002fe2000bf05070 */
[----:B------:R-:W1:Y:S01]  /*5950*/  LDCU UR15, c[0x0][0xb0c] ;  /* 0x00016180ff0f77ac */ /* 0x000e620008000800 */
[----:B------:R-:W2:Y:S01]  /*5960*/  LDCU UR50, c[0x0][0xb20] ;  /* 0x00016400ff3277ac */ /* 0x000ea20008000800 */
[----:B------:R-:W2:Y:S01]  /*5970*/  LDCU UR4, c[0x0][0xb30] ;  /* 0x00016600ff0477ac */ /* 0x000ea20008000800 */
[----:B---3--:R-:W-:-:S02]  /*5980*/  UIMAD.WIDE.U32 UR8, UR43, UR52, URZ ;  /* 0x000000342b0872a5 */ /* 0x008fc4000f8e00ff */
[----:B----4-:R-:W-:Y:S02]  /*5990*/  UIMAD.WIDE.U32 UR10, UR37, UR55, URZ ;  /* 0x00000037250a72a5 */ /* 0x010fe4000f8e00ff */
[----:B------:R-:W-:Y:S02]  /*59a0*/  UISETP.NE.U32.AND UP6, UPT, UR40, URZ, UPT ;  /* 0x000000ff2800728c */ /* 0x000fe4000bfc5070 */
[----:B------:R-:W-:Y:S01]  /*59b0*/  UISETP.NE.AND.EX UP5, UPT, UR5, URZ, UPT, UP0 ;  /* 0x000000ff0500728c */ /* 0x000fe2000bfa5300 */
[----:B------:R-:W-:Y:S01]  /*59c0*/  UMOV UR6, 0x400 ;  /* 0x0000040000067882 */ /* 0x000fe20000000000 */
[----:B------:R-:W-:Y:S01]  /*59d0*/  UISETP.NE.AND UP0, UPT, UR42, 0x1, UPT ;  /* 0x000000012a00788c */ /* 0x000fe2000bf05270 */
[----:B------:R-:W-:Y:S01]  /*59e0*/  UMOV UR8, UR9 ;  /* 0x0000000900087c82 */ /* 0x000fe20008000000 */
[----:B------:R-:W-:Y:S01]  /*59f0*/  UMOV UR45, UR11 ;  /* 0x0000000b002d7c82 */ /* 0x000fe20008000000 */
[----:B------:R-:W-:Y:S02]  /*5a00*/  USEL UR49, URZ, 0x1, UP4 ;  /* 0x00000001ff317887 */ /* 0x000fe4000a000000 */
[----:B-1----:R-:W-:Y:S01]  /*5a10*/  UISETP.NE.AND UP0, UPT, UR15, 0x1, UPT ;  /* 0x000000010f00788c */ /* 0x002fe2000bf05270 */
[----:B------:R-:W-:Y:S01]  /*5a20*/  UMOV UR21, URZ ;  /* 0x000000ff00157c82 */ /* 0x000fe20008000000 */
[----:B------:R-:W-:-:S02]  /*5a30*/  UPLOP3.LUT UP1, UPT, UPT, UPT, UPT, 0x40, 0x4 ;  /* 0x000000000004789c */ /* 0x000fc40003f2e870 */
[----:B------:R-:W-:Y:S01]  /*5a40*/  UISETP.GE.AND UP2, UPT, UR42, 0x1, UPT ;  /* 0x000000012a00788c */ /* 0x000fe2000bf46270 */
[----:B------:R-:W1:Y:S01]  /*5a50*/  LDCU.64 UR22, c[0x0][0xb28] ;  /* 0x00016500ff1677ac */ /* 0x000e620008000a00 */
[----:B------:R-:W-:Y:S02]  /*5a60*/  ULEA UR6, UR44, UR6, 0x18 ;  /* 0x000000062c067291 */ /* 0x000fe4000f8ec0ff */
[----:B------:R-:W-:Y:S02]  /*5a70*/  UISETP.NE.AND.EX UP6, UPT, UR41, URZ, UPT, UP6 ;  /* 0x000000ff2900728c */ /* 0x000fe4000bfc5360 */
[----:B------:R-:W-:Y:S02]  /*5a80*/  USHF.R.U32.HI UR46, URZ, UR53, UR8 ;  /* 0x00000035ff2e7299 */ /* 0x000fe40008011608 */
[----:B--2---:R-:W-:Y:S02]  /*5a90*/  USHF.R.U32.HI UR45, URZ, UR50, UR45 ;  /* 0x00000032ff2d7299 */ /* 0x004fe4000801162d */
[----:B------:R-:W-:-:S02]  /*5aa0*/  UISETP.NE.AND UP0, UPT, UR54, 0x1, UPT ;  /* 0x000000013600788c */ /* 0x000fc4000bf05270 */
[----:B------:R-:W-:-:S11]  /*5ab0*/  UISETP.NE.AND UP4, UPT, UR4, 0x1, UPT ;  /* 0x000000010400788c */ /* 0x000fd6000bf85270 */
.L_x_124:
[C---:B------:R-:W-:Y:S02]  /*5ac0*/  LEA R3, R10.reuse, UR6, 0x3 ;  /* 0x000000060a037c11 */ /* 0x040fe4000f8e18ff */
[----:B------:R-:W-:Y:S02]  /*5ad0*/  SHF.L.U32 R0, R9, 0x1f, RZ ;  /* 0x0000001f09007819 */ /* 0x000fe400000006ff */
[----:B------:R-:W-:Y:S02]  /*5ae0*/  LEA R4, R10, UR6, 0x4 ;  /* 0x000000060a047c11 */ /* 0x000fe4000f8e20ff */
[----:B--2---:R-:W2:Y:S02]  /*5af0*/  SYNCS.PHASECHK.TRANS64.TRYWAIT P0, [R3+URZ+0x300], R0 ;  /* 0x00030000030075a7 */ /* 0x004ea400080011ff */
[----:B--2---:R-:W-:Y:S05]  /*5b00*/  @!P0 BRA `(.L_x_117) ;  /* 0x0000004800e48947 */ /* 0x004fea0003800000 */
.L_x_264:
[----:B------:R-:W3:Y:S01]  /*5b10*/  LDS.128 R4, [R4+0x390] ;  /* 0x0003900004047984 */ /* 0x000ee20000000c00 */
[----:B------:R-:W-:Y:S01]  /*5b20*/  UISETP.GE.AND UP0, UPT, UR42, 0x1, UPT ;  /* 0x000000012a00788c */ /* 0x000fe2000bf06270 */
[----:B------:R-:W-:Y:S01]  /*5b30*/  @!PT LDS RZ, [RZ] ;  /* 0x00000000fffff984 */ /* 0x000fe20000000800 */
[----:B------:R-:W-:Y:S01]  /*5b40*/  @!PT LDS RZ, [RZ] ;  /* 0x00000000fffff984 */ /* 0x000fe20000000800 */
[----:B------:R-:W-:Y:S01]  /*5b50*/  @!PT LDS RZ, [RZ] ;  /* 0x00000000fffff984 */ /* 0x000fe20000000800 */
[----:B------:R-:W-:Y:S01]  /*5b60*/  @!PT LDS RZ, [RZ] ;  /* 0x00000000fffff984 */ /* 0x000fe20000000800 */
[----:B------:R4:W-:Y:S06]  /*5b70*/  MEMBAR.ALL.CTA ;  /* 0x0000000000007992 */ /* 0x0009ec0000008000 */
[----:B----4-:R-:W4:Y:S01]  /*5b80*/  FENCE.VIEW.ASYNC.S ;  /* 0x00000000000073c6 */ /* 0x010f220000000000 */
[----:B---3--:R-:W-:Y:S11]  /*5b90*/  LOP3.LUT P0, RZ, R6, 0x1, RZ, 0xc0, !PT ;  /* 0x0000000106ff7812 */ /* 0x008ff6000780c0ff */
[----:B------:R-:W-:Y:S02]  /*5ba0*/  @!UPT UIADD3 URZ, UPT, UPT, URZ, URZ, URZ ;  /* 0x000000fffffff290 */ /* 0x000fe4000fffe0ff */
[----:B----4-:R-:W-:Y:S01]  /*5bb0*/  VOTEU.ANY UP2, P0 ;  /* 0x0000000000ff7886 */ /* 0x010fe20000040100 */
[----:B------:R-:W-:Y:S11]  /*5bc0*/  PLOP3.LUT P0, PT, PT, PT, UP2, 0x80, 0x8 ;  /* 0x000000000008781c */ /* 0x000ff60003f0f028 */
[----:B------:R-:W-:Y:S02]  /*5bd0*/  @!UPT UIADD3 URZ, UPT, UPT, URZ, URZ, URZ ;  /* 0x000000fffffff290 */ /* 0x000fe4000fffe0ff */
[----:B--2---:R-:W-:Y:S02]  /*5be0*/  @P0 SHF.R.U32.HI R0, RZ, 0x10, R5 ;  /* 0x00000010ff000819 */ /* 0x004fe40000011605 */
[----:B------:R-:W-:Y:S02]  /*5bf0*/  @P0 MOV R2, R4 ;  /* 0x0000000400020202 */ /* 0x000fe40000000f00 */
[----:B------:R-:W-:Y:S01]  /*5c00*/  @P0 R2UR UR4, R0 ;  /* 0x00000000000402ca */ /* 0x000fe200000e0000 */
[----:B------:R-:W-:Y:S01]  /*5c10*/  VIADD R0, R3, 0x310 ;  /* 0x0000031003007836 */ /* 0x000fe20000000000 */
[----:B------:R-:W-:Y:S02]  /*5c20*/  @P0 LOP3.LUT R4, R5, 0xffff, RZ, 0xc0, !PT ;  /* 0x0000ffff05040812 */ /* 0x000fe400078ec0ff */
[----:B------:R-:W-:Y:S02]  /*5c30*/  @P0 R2UR UR7, R2 ;  /* 0x00000000020702ca */ /* 0x000fe400000e0000 */
[----:B------:R-:W-:Y:S02]  /*5c40*/  PRMT R0, RZ, 0x654, R0 ;  /* 0x00000654ff007816 */ /* 0x000fe40000000000 */
[----:B------:R-:W-:Y:S02]  /*5c50*/  @P0 R2UR UR5, R4 ;  /* 0x00000000040502ca */ /* 0x000fe400000e0000 */
[----:B------:R2:W-:Y:S03]  /*5c60*/  SYNCS.ARRIVE.TRANS64.RED.A1T0 RZ, [R0+URZ], RZ ;  /* 0x000000ff00ff79a7 */ /* 0x0005e600081004ff */
[----:B------:R-:W-:Y:S04]  /*5c70*/  @UP2 UMOV UR29, UR4 ;  /* 0x00000004001d2c82 */ /* 0x000fe80008000000 */
[----:B------:R-:W-:Y:S04]  /*5c80*/  @UP2 UMOV UR14, UR7 ;  /* 0x00000007000e2c82 */ /* 0x000fe80008000000 */
[----:B------:R-:W-:Y:S01]  /*5c90*/  @UP2 UMOV UR13, UR5 ;  /* 0x00000005000d2c82 */ /* 0x000fe20008000000 */
[----:B------:R-:W-:Y:S05]  /*5ca0*/  BRA.U !UP0, `(.L_x_118) ;  /* 0x0000000108c07547 */ /* 0x000fea000b800000 */
[----:B------:R-:W-:Y:S02]  /*5cb0*/  UIMAD.WIDE.U32 UR10, UR13, UR55, URZ ;  /* 0x000000370d0a72a5 */ /* 0x000fe4000f8e00ff */
[----:B------:R-:W-:Y:S02]  /*5cc0*/  UP2UR UR12, UPR, URZ, 0x4 ;  /* 0x00000004ff0c7883 */ /* 0x000fe40008000000 */
[----:B------:R-:W-:Y:S02]  /*5cd0*/  UISETP.NE.AND UP2, UPT, UR54, 0x1, UPT ;  /* 0x000000013600788c */ /* 0x000fe4000bf45270 */
[----:B------:R-:W-:Y:S02]  /*5ce0*/  UIMAD.WIDE.U32 UR16, UR14, UR52, URZ ;  /* 0x000000340e1072a5 */ /* 0x000fe4000f8e00ff */
[----:B------:R-:W-:Y:S02]  /*5cf0*/  USEL UR4, UR37, UR45, !UP2 ;  /* 0x0000002d25047287 */ /* 0x000fe4000d000000 */
[----:B------:R-:W-:Y:S02]  /*5d00*/  UISETP.NE.AND UP0, UPT, UR15, 0x1, UPT ;  /* 0x000000010f00788c */ /* 0x000fe4000bf05270 */
[----:B------:R-:W-:Y:S02]  /*5d10*/  UP2UR UR20, UPR, URZ, 0x2 ;  /* 0x00000002ff147883 */ /* 0x000fe40008000000 */
[----:B------:R-:W-:Y:S02]  /*5d20*/  UISETP.NE.AND UP1, UPT, UR42, 0x1, UPT ;  /* 0x000000012a00788c */ /* 0x000fe4000bf25270 */
[----:B-1----:R-:W-:Y:S02]  /*5d30*/  UIMAD.WIDE.U32 UR18, UR4, UR22, URZ ;  /* 0x00000016041272a5 */ /* 0x002fe4000f8e00ff */
[----:B------:R-:W-:Y:S01]  /*5d40*/  USEL UR8, UR43, UR46, !UP0 ;  /* 0x0000002e2b087287 */ /* 0x000fe2000c000000 */
[----:B------:R-:W-:Y:S02]  /*5d50*/  UMOV UR5, UR11 ;  /* 0x0000000b00057c82 */ /* 0x000fe40008000000 */
[----:B------:R-:W-:Y:S02]  /*5d60*/  USHF.R.U32.HI UR7, URZ, UR50, UR5 ;  /* 0x00000032ff077299 */ /* 0x000fe40008011605 */
[----:B------:R-:W-:Y:S02]  /*5d70*/  UIMAD.WIDE.U32 UR24, UR8, UR22, URZ ;  /* 0x00000016081872a5 */ /* 0x000fe4000f8e00ff */
[----:B------:R-:W-:Y:S02]  /*5d80*/  USEL UR7, UR13, UR7, !UP2 ;  /* 0x000000070d077287 */ /* 0x000fe4000d000000 */
[----:B------:R-:W-:Y:S02]  /*5d90*/  UISETP.NE.AND UP2, UPT, UR12, URZ, UPT ;  /* 0x000000ff0c00728c */ /* 0x000fe4000bf45270 */
[----:B------:R-:W-:Y:S01]  /*5da0*/  UIMAD.WIDE.U32 UR10, UR7, UR22, URZ ;  /* 0x00000016070a72a5 */ /* 0x000fe2000f8e00ff */
[----:B------:R-:W-:Y:S02]  /*5db0*/  UMOV UR5, UR17 ;  /* 0x0000001100057c82 */ /* 0x000fe40008000000 */
[----:B------:R-:W-:Y:S03]  /*5dc0*/  USHF.R.U32.HI UR9, URZ, UR53, UR5 ;  /* 0x00000035ff097299 */ /* 0x000fe60008011605 */
[----:B------:R-:W-:Y:S02]  /*5dd0*/  UMOV UR5, UR19 ;  /* 0x0000001300057c82 */ /* 0x000fe40008000000 */
[----:B------:R-:W-:Y:S03]  /*5de0*/  @UP1 USHF.R.U32.HI UR4, URZ, UR23, UR5 ;  /* 0x00000017ff041299 */ /* 0x000fe60008011605 */
[----:B------:R-:W-:Y:S01]  /*5df0*/  UMOV UR5, UR25 ;  /* 0x0000001900057c82 */ /* 0x000fe20008000000 */
[----:B------:R-:W-:Y:S02]  /*5e00*/  UIMAD UR4, UR42, UR4, URZ ;  /* 0x000000042a0472a4 */ /* 0x000fe4000f8e02ff */
[----:B------:R-:W-:Y:S02]  /*5e10*/  @UP1 USHF.R.U32.HI UR8, URZ, UR23, UR5 ;  /* 0x00000017ff081299 */ /* 0x000fe40008011605 */
[----:B------:R-:W-:Y:S02]  /*5e20*/  USEL UR5, UR14, UR9, !UP0 ;  /* 0x000000090e057287 */ /* 0x000fe4000c000000 */
[----:B------:R-:W-:Y:S02]  /*5e30*/  UIMAD UR9, UR42, UR8, URZ ;  /* 0x000000082a0972a4 */ /* 0x000fe4000f8e02ff */
[----:B------:R-:W-:Y:S03]  /*5e40*/  UISETP.GE.AND UP0, UPT, UR7, UR4, UPT ;  /* 0x000000040700728c */ /* 0x000fe6000bf06270 */
[----:B------:R-:W-:Y:S01]  /*5e50*/  UMOV UR4, UR11 ;  /* 0x0000000b00047c82 */ /* 0x000fe20008000000 */
[----:B------:R-:W-:Y:S02]  /*5e60*/  UISETP.GE.OR UP0, UPT, UR5, UR9, UP0 ;  /* 0x000000090500728c */ /* 0x000fe40008706670 */
[----:B------:R-:W-:Y:S02]  /*5e70*/  USHF.R.U32.HI UR4, URZ, UR23, UR4 ;  /* 0x00000017ff047299 */ /* 0x000fe40008011604 */
[----:B------:R-:W-:Y:S02]  /*5e80*/  UIMAD.WIDE.U32 UR10, UR5, UR22, URZ ;  /* 0x00000016050a72a5 */ /* 0x000fe4000f8e00ff */
[----:B------:R-:W-:Y:S04]  /*5e90*/  USEL UR12, UR7, UR4, !UP1 ;  /* 0x00000004070c7287 */ /* 0x000fe8000c800000 */
[----:B------:R-:W-:Y:S01]  /*5ea0*/  UIADD3 UR9, UPT, UPT, -UR12, URZ, URZ ;  /* 0x000000ff0c097290 */ /* 0x000fe2000fffe1ff */
[----:B------:R-:W-:Y:S02]  /*5eb0*/  @!UP0 UMOV UR4, UR11 ;  /* 0x0000000b00048c82 */ /* 0x000fe40008000000 */
[----:B------:R-:W-:Y:S02]  /*5ec0*/  @!UP0 USHF.R.U32.HI UR4, URZ, UR23, UR4 ;  /* 0x00000017ff048299 */ /* 0x000fe40008011604 */
[----:B------:R-:W-:Y:S02]  /*5ed0*/  UIMAD UR9, UR42, UR9, UR7 ;  /* 0x000000092a0972a4 */ /* 0x000fe4000f8e0207 */
[----:B------:R-:W-:Y:S02]  /*5ee0*/  @!UP0 USEL UR4, UR5, UR4, !UP1 ;  /* 0x0000000405048287 */ /* 0x000fe4000c800000 */
[----:B------:R-:W-:Y:S02]  /*5ef0*/  UISETP.NE.AND UP1, UPT, UR20, URZ, UPT ;  /* 0x000000ff1400728c */ /* 0x000fe4000bf25270 */
[----:B------:R-:W-:Y:S02]  /*5f00*/  @!UP0 UIMAD UR8, UR8, UR9, UR4 ;  /* 0x00000009080882a4 */ /* 0x000fe4000f8e0204 */
[----:B------:R-:W-:Y:S02]  /*5f10*/  @!UP0 UIADD3 UR10, UPT, UPT, UR12, -UR4, URZ ;  /* 0x800000040c0a8290 */ /* 0x000fe4000fffe0ff */
[----:B------:R-:W-:Y:S02]  /*5f20*/  UIADD3 UR9, UPT, UPT, -UR7, URZ, URZ ;  /* 0x000000ff07097290 */ /* 0x000fe4000fffe1ff */
[----:B------:R-:W-:Y:S02]  /*5f30*/  UIADD3 UR4, UPT, UPT, -UR5, URZ, URZ ;  /* 0x000000ff05047290 */ /* 0x000fe4000fffe1ff */
[----:B------:R-:W-:Y:S03]  /*5f40*/  @!UP0 UIMAD UR7, UR10, UR42, UR5 ;  /* 0x0000002a0a0782a4 */ /* 0x000fe6000f8e0205 */
[----:B------:R-:W-:Y:S01]  /*5f50*/  @!UP0 UMOV UR5, UR8 ;  /* 0x0000000800058c82 */ /* 0x000fe20008000000 */
[----:B------:R-:W-:Y:S02]  /*5f60*/  UIMAD UR8, UR15, UR4, UR14 ;  /* 0x000000040f0872a4 */ /* 0x000fe4000f8e020e */
[----:B------:R-:W-:Y:S02]  /*5f70*/  UIMAD UR4, UR54, UR9, UR13 ;  /* 0x00000009360472a4 */ /* 0x000fe4000f8e020d */
[----:B------:R-:W-:Y:S02]  /*5f80*/  UIMAD UR14, UR5, UR15, UR8 ;  /* 0x0000000f050e72a4 */ /* 0x000fe4000f8e0208 */
[----:B------:R-:W-:Y:S11]  /*5f90*/  UIMAD UR13, UR7, UR54, UR4 ;  /* 0x00000036070d72a4 */ /* 0x000ff6000f8e0204 */
[----:B------:R-:W-:Y:S01]  /*5fa0*/  @!UPT UIADD3 URZ, UPT, UPT, URZ, URZ, URZ ;  /* 0x000000fffffff290 */ /* 0x000fe2000fffe0ff */
.L_x_118:
[----:B------:R-:W3:Y:S01]  /*5fb0*/  @!UP4 LDCU.128 UR16, c[0x0][0xb10] ;  /* 0x00016200ff10c7ac */ /* 0x000ee20008000c00 */
[----:B------:R-:W-:Y:S04]  /*5fc0*/  ISETP.NE.U32.AND P0, PT, RZ, UR40, PT ;  /* 0x00000028ff007c0c */ /* 0x000fe8000bf05070 */
[----:B------:R-:W-:Y:S01]  /*5fd0*/  ISETP.NE.AND.EX P0, PT, RZ, UR41, PT, P0 ;  /* 0x00000029ff007c0c */ /* 0x000fe2000bf05300 */
[----:B------:R-:W4:Y:S01]  /*5fe0*/  @!UP4 LDCU UR5, c[0x0][0xb0c] ;  /* 0x00016180ff05c7ac */ /* 0x000f220008000800 */
[----:B---3--:R-:W-:Y:S02]  /*5ff0*/  UIMAD.WIDE.U32 UR8, UR14, UR16, URZ ;  /* 0x000000100e0872a5 */ /* 0x008fe4000f8e00ff */
[----:B------:R-:W-:Y:S05]  /*6000*/  UIMAD.WIDE.U32 UR10, UR13, UR19, URZ ;  /* 0x000000130d0a72a5 */ /* 0x000fea000f8e00ff */
[----:B------:R-:W-:Y:S01]  /*6010*/  @!UP4 UMOV UR4, UR9 ;  /* 0x000000090004cc82 */ /* 0x000fe20008000000 */
[----:B----4-:R-:W-:Y:S02]  /*6020*/  @!UP4 UISETP.NE.AND UP0, UPT, UR5, 0x1, UPT ;  /* 0x000000010500c88c */ /* 0x010fe4000bf05270 */
[----:B------:R-:W-:Y:S01]  /*6030*/  @!UP4 USHF.R.U32.HI UR4, URZ, UR17, UR4 ;  /* 0x00000011ff04c299 */ /* 0x000fe20008011604 */
[----:B------:R-:W-:Y:S03]  /*6040*/  @!UP4 UMOV UR7, UR11 ;  /* 0x0000000b0007cc82 */ /* 0x000fe60008000000 */
[----:B------:R-:W-:Y:S02]  /*6050*/  @!UP4 USEL UR8, UR14, UR4, !UP0 ;  /* 0x000000040e08c287 */ /* 0x000fe4000c000000 */
[----:B------:R-:W-:Y:S05]  /*6060*/  @!UP4 UISETP.NE.AND UP0, UPT, UR18, 0x1, UPT ;  /* 0x000000011200c88c */ /* 0x000fea000bf05270 */
[----:B------:R-:W3:Y:S02]  /*6070*/  @!UP4 LDCU UR4, c[0x0][0xb20] ;  /* 0x00016400ff04c7ac */ /* 0x000ee40008000800 */
[----:B---3--:R-:W-:Y:S04]  /*6080*/  @!UP4 USHF.R.U32.HI UR7, URZ, UR4, UR7 ;  /* 0x00000004ff07c299 */ /* 0x008fe80008011607 */
[----:B------:R-:W-:Y:S04]  /*6090*/  @!UP4 USEL UR7, UR13, UR7, !UP0 ;  /* 0x000000070d07c287 */ /* 0x000fe8000c000000 */
[----:B------:R-:W-:Y:S02]  /*60a0*/  @!UP4 UIADD3 UR4, UPT, UPT, -UR8, UR7, URZ ;  /* 0x000000070804c290 */ /* 0x000fe4000fffe1ff */
[----:B------:R-:W-:Y:S02]  /*60b0*/  @!UP4 UIADD3 UR7, UPT, UPT, UR8, -UR7, URZ ;  /* 0x800000070807c290 */ /* 0x000fe4000fffe0ff */
[----:B------:R-:W-:Y:S02]  /*60c0*/  @!UP4 UIMAD UR14, UR4, UR5, UR14 ;  /* 0x00000005040ec2a4 */ /* 0x000fe4000f8e020e */
[----:B------:R-:W-:Y:S01]  /*60d0*/  @!UP4 UIMAD UR13, UR7, UR18, UR13 ;  /* 0x00000012070dc2a4 */ /* 0x000fe2000f8e020d */
[----:B------:R-:W-:Y:S11]  /*60e0*/  BRA.U UP1, `(.L_x_119) ;  /* 0x0000000101107547 */ /* 0x000ff6000b800000 */
[----:B------:R-:W-:Y:S04]  /*60f0*/  MOV R2, UR49 ;  /* 0x0000003100027c02 */ /* 0x000fe80008000f00 */
[----:B------:R-:W-:Y:S04]  /*6100*/  SHF.L.U32 R2, R2, 0x1f, RZ ;  /* 0x0000001f02027819 */ /* 0x000fe800000006ff */
[----:B------:R-:W3:Y:S02]  /*6110*/  SYNCS.PHASECHK.TRANS64.TRYWAIT P1, [UR6+0x2f8], R2 ;  /* 0x0002f802ff0075a7 */ /* 0x000ee40008021106 */
[----:B---3--:R-:W-:Y:S05]  /*6120*/  @!P1 BRA `(.L_x_120) ;  /* 0x0000004400709947 */ /* 0x008fea0003800000 */
.L_x_119:
[----:B------:R-:W-:Y:S05]  /*6130*/  BRA.U !UP6, `(.L_x_121) ;  /* 0x000000010e387547 */ /* 0x000fea000b800000 */
[----:B------:R-:W-:Y:S01]  /*6140*/  UPLOP3.LUT UP3, UPT, UPT, UPT, UP5, 0x80, 0x8 ;  /* 0x000000000008789c */ /* 0x000fe20003f6f050 */
[----:B--2---:R-:W-:Y:S01]  /*6150*/  HFMA2 R0, -RZ, RZ, 0, 5.9604644775390625e-08 ;  /* 0x00000001ff007431 */ /* 0x004fe200000001ff */
[----:B------:R-:W2:Y:S01]  /*6160*/  LDCU.64 UR8, c[0x0][0x358] ;  /* 0x00006b00ff0877ac */ /* 0x000ea20008000a00 */
[----:B------:R-:W-:Y:S03]  /*6170*/  IMAD.MOV.U32 R97, RZ, RZ, 0x1 ;  /* 0x00000001ff617424 */ /* 0x000fe600078e00ff */
[----:B------:R-:W-:Y:S05]  /*6180*/  PLOP3.LUT P1, PT, PT, PT, UP3, 0x80, 0x8 ;  /* 0x000000000008781c */ /* 0x000fea0003f2f038 */
[----:B------:R-:W3:Y:S01]  /*6190*/  @UP3 LDCU.64 UR4, c[0x0][0x888] ;  /* 0x00011100ff0437ac */ /* 0x000ee20008000a00 */
[----:B------:R-:W-:Y:S07]  /*61a0*/  @UP3 UIMAD UR7, UR36, UR40, URZ ;  /* 0x00000028240732a4 */ /* 0x000fee000f8e02ff */
[----:B------:R-:W-:Y:S01]  /*61b0*/  @!P1 PRMT R97, R0, 0x7610, R97 ;  /* 0x0000761000619816 */ /* 0x000fe20000000061 */
[----:B---3--:R-:W-:Y:S06]  /*61c0*/  @UP3 UIMAD.WIDE UR4, UR7, 0x4, UR4 ;  /* 0x00000004070438a5 */ /* 0x008fec000f8e0204 */
[----:B-----5:R-:W-:Y:S01]  /*61d0*/  IMAD.U32 R58, RZ, RZ, UR4 ;  /* 0x00000004ff3a7e24 */ /* 0x020fe2000f8e00ff */
[----:B------:R-:W-:Y:S04]  /*61e0*/  MOV R59, UR5 ;  /* 0x00000005003b7c02 */ /* 0x000fe80008000f00 */
[----:B------:R-:W3:Y:S01]  /*61f0*/  @!UP3 LDCU UR4, c[0x0][0x880] ;  /* 0x00011000ff04b7ac */ /* 0x000ee20008000800 */
[----:B--2---:R4:W5:Y:S02]  /*6200*/  @P1 LDG.E R58, desc[UR8][R58.64] ;  /* 0x000000083a3a1981 */ /* 0x004964000c1e1900 */
[----:B---34-:R-:W-:Y:S07]  /*6210*/  @!P1 IMAD.U32 R58, RZ, RZ, UR4 ;  /* 0x00000004ff3a9e24 */ /* 0x018fee000f8e00ff */
.L_x_121:
[----:B-----5:R-:W-:Y:S01]  /*6220*/  @!P0 FSETP.EQ.AND P1, PT, R58, RZ, PT ;  /* 0x000000ff3a00820b */ /* 0x020fe20003f22000 */
[----:B------:R-:W-:Y:S01]  /*6230*/  @!UPT UIADD3 URZ, UPT, UPT, URZ, URZ, URZ ;  /* 0x000000fffffff290 */ /* 0x000fe2000fffe0ff */
[----:B------:R-:W-:Y:S11]  /*6240*/  @!P0 BRA `(.L_x_122) ;  /* 0x0000000000148947 */ /* 0x000ff60003800000 */
[----:B------:R-:W-:Y:S02]  /*6250*/  LOP3.LUT P0, RZ, R97, 0xff, RZ, 0xc0, !PT ;  /* 0x000000ff61ff7812 */ /* 0x000fe4000780c0ff */
[----:B------:R-:W-:Y:S04]  /*6260*/  PLOP3.LUT P1, PT, PT, PT, UP3, 0x80, 0x8 ;  /* 0x000000000008781c */ /* 0x000fe80003f2f038 */
[----:B------:R-:W-:Y:S07]  /*6270*/  PLOP3.LUT P1, PT, P1, PT, PT, 0x8, 0x80 ;  /* 0x000000000080781c */ /* 0x000fee0000f2e170 */
[----:B------:R-:W-:Y:S11]  /*6280*/  @P0 FSETP.EQ.AND P1, PT, R58, RZ, PT ;  /* 0x000000ff3a00020b */ /* 0x000ff60003f22000 */
[----:B------:R-:W-:Y:S02]  /*6290*/  @!UPT UIADD3 URZ, UPT, UPT, URZ, URZ, URZ ;  /* 0x000000fffffff290 */ /* 0x000fe4000fffe0ff */
.L_x_122:
[----:B------:R-:W-:Y:S01]  /*62a0*/  ULEA UR7, UR21, UR6, 0x3 ;  /* 0x0000000615077291 */ /* 0x000fe2000f8e18ff */
[----:B--2---:R-:W-:Y:S02]  /*62b0*/  SHF.L.U32 R0, R11, 0x1f, RZ ;  /* 0x0000001f0b007819 */ /* 0x004fe400000006ff */
[----:B------:R-:W-:Y:S01]  /*62c0*/  ELECT P0, URZ, PT ;  /* 0x0000000000ff782f */ /* 0x000fe20003800000 */
[----:B------:R-:W-:Y:S05]  /*62d0*/  VIADD R10, R10, 0x1 ;  /* 0x000000010a0a7836 */ /* 0x000fea0000000000 */
[----:B------:R-:W2:Y:S02]  /*62e0*/  SYNCS.PHASECHK.TRANS64.TRYWAIT P2, [UR7+0x2e0], R0 ;  /* 0x0002e000ff0075a7 */ /* 0x000ea40008041107 */
[----:B--2---:R-:W-:Y:S05]  /*62f0*/  @!P2 BRA `(.L_x_123) ;  /* 0x000000440014a947 */ /* 0x004fea0003800000 */
.L_x_267:
[----:B------:R-:W-:Y:S01]  /*6300*/  UIADD3 UR33, UPT, UPT, UR7, 0x2d0, URZ ;  /* 0x000002d007217890 */ /* 0x000fe2000fffe0ff */
[----:B------:R-:W-:Y:S01]  /*6310*/  PLOP3.LUT P0, PT, P1, P0, PT, 0xf2, 0x2f ;  /* 0x00000000002f781c */ /* 0x000fe20000f01e72 */
[----:B------:R-:W-:Y:S01]  /*6320*/  UMOV UR38, 0x0 ;  /* 0x0000000000267882 */ /* 0x000fe20000000000 */
[----:B------:R-:W-:Y:S01]  /*6330*/  UMOV UR39, 0x10000000 ;  /* 0x1000000000277882 */ /* 0x000fe20000000000 */
[----:B------:R-:W-:Y:S01]  /*6340*/  UMOV UR28, UR36 ;  /* 0x00000024001c7c82 */ /* 0x000fe20008000000 */
[----:B------:R-:W-:Y:S01]  /*6350*/  UMOV UR12, UR36 ;  /* 0x00000024000c7c82 */ /* 0x000fe20008000000 */
[----:B------:R-:W-:Y:S01]  /*6360*/  UMOV UR20, UR36 ;  /* 0x0000002400147c82 */ /* 0x000fe20008000000 */
[----:B------:R-:W-:Y:S01]  /*6370*/  UMOV UR25, UR33 ;  /* 0x0000002100197c82 */ /* 0x000fe20008000000 */
[----:B------:R-:W-:Y:S01]  /*6380*/  UMOV UR9, UR33 ;  /* 0x0000002100097c82 */ /* 0x000fe20008000000 */
[----:B------:R-:W-:Y:S05]  /*6390*/  UMOV UR17, UR33 ;  /* 0x0000002100117c82 */ /* 0x000fea0008000000 */
[----:B--2---:R-:W-:Y:S01]  /*63a0*/  @!P0 IADD3 R2, P1, PT, R12, 0x580, RZ ;  /* 0x000005800c028810 */ /* 0x004fe20007f3e0ff */
[----:B------:R-:W-:Y:S01]  /*63b0*/  VOTEU.ALL UP1, P0 ;  /* 0x0000000000ff7886 */ /* 0x000fe20000020000 */
[----:B------:R-:W-:Y:S02]  /*63c0*/  VOTEU.ALL UP0, P0 ;  /* 0x0000000000ff7886 */ /* 0x000fe40000000000 */
[----:B------:R-:W-:Y:S01]  /*63d0*/  @!P0 R2UR UR5, R2 ;  /* 0x00000000020582ca */ /* 0x000fe200000e0000 */
[----:B------:R-:W-:Y:S01]  /*63e0*/  @!P0 IMAD.X R0, RZ, RZ, R13, P1 ;  /* 0x000000ffff008224 */ /* 0x000fe200008e060d */
[----:B------:R-:W-:Y:S01]  /*63f0*/  ISETP.NE.AND P1, PT, R10, 0x2, PT ;  /* 0x000000020a00780c */ /* 0x000fe20003f25270 */
[----:B------:R-:W-:Y:S02]  /*6400*/  @!UP0 USHF.L.U32 UR35, UR47, 0x6, URZ ;  /* 0x000000062f238899 */ /* 0x000fe400080006ff */
[----:B------:R-:W-:Y:S01]  /*6410*/  @!UP0 UIMAD UR34, UR48, 0x50, URZ ;  /* 0x00000050302288a4 */ /* 0x000fe2000f8e02ff */
[----:B------:R-:W-:Y:S01]  /*6420*/  @!P0 R2UR UR4, R0 ;  /* 0x00000000000482ca */ /* 0x000fe200000e0000 */
[----:B------:R-:W-:Y:S01]  /*6430*/  UIADD3 UR48, UPT, UPT, UR13, UR58, URZ ;  /* 0x0000003a0d307290 */ /* 0x000fe2000fffe0ff */
[----:B------:R-:W-:Y:S01]  /*6440*/  SEL R0, RZ, 0x1, P1 ;  /* 0x00000001ff007807 */ /* 0x000fe20000800000 */
[----:B------:R-:W-:Y:S01]  /*6450*/  @!UP0 UIADD3 UR26, UPT, UPT, UR34, 0x10, URZ ;  /* 0x00000010221a8890 */ /* 0x000fe2000fffe0ff */
[----:B------:R-:W-:Y:S01]  /*6460*/  SEL R10, R10, RZ, P1 ;  /* 0x000000ff0a0a7207 */ /* 0x000fe20000800000 */
[----:B------:R-:W-:Y:S01]  /*6470*/  @!UP0 UIADD3 UR10, UPT, UPT, UR34, 0x20, URZ ;  /* 0x00000020220a8890 */ /* 0x000fe2000fffe0ff */
[----:B------:R-:W-:Y:S01]  /*6480*/  LOP3.LUT R9, R9, R0, RZ, 0x3c, !PT ;  /* 0x0000000009097212 */ /* 0x000fe200078e3cff */
[----:B------:R-:W-:Y:S01]  /*6490*/  IMAD.U32 R2, RZ, RZ, UR5 ;  /* 0x00000005ff027e24 */ /* 0x000fe2000f8e00ff */
[----:B------:R-:W-:Y:S01]  /*64a0*/  UMOV UR27, UR35 ;  /* 0x00000023001b7c82 */ /* 0x000fe20008000000 */
[----:B------:R-:W-:Y:S01]  /*64b0*/  UMOV UR11, UR35 ;  /* 0x00000023000b7c82 */ /* 0x000fe20008000000 */
[----:B------:R-:W-:Y:S02]  /*64c0*/  @!UP0 UIADD3 UR18, UPT, UPT, UR34, 0x30, URZ ;  /* 0x0000003022128890 */ /* 0x000fe4000fffe0ff */
[----:B------:R-:W-:Y:S01]  /*64d0*/  @!P0 R2UR UR30, R2 ;  /* 0x00000000021e82ca */ /* 0x000fe200000e0000 */
[----:B------:R-:W-:Y:S01]  /*64e0*/  IMAD.U32 R3, RZ, RZ, UR4 ;  /* 0x00000004ff037e24 */ /* 0x000fe2000f8e00ff */
[----:B------:R-:W-:Y:S01]  /*64f0*/  @!UP0 UIMAD UR4, UR21, 0x2800, UR6 ;  /* 0x00002800150488a4 */ /* 0x000fe2000f8e0206 */
[----:B------:R-:W-:Y:S01]  /*6500*/  UMOV UR19, UR35 ;  /* 0x0000002300137c82 */ /* 0x000fe20008000000 */
[----:B------:R-:W-:Y:S02]  /*6510*/  UIADD3 UR47, UPT, UPT, UR14, UR59, URZ ;  /* 0x0000003b0e2f7290 */ /* 0x000fe4000fffe0ff */
[----:B------:R-:W-:Y:S01]  /*6520*/  @!P0 R2UR UR31, R3 ;  /* 0x00000000031f82ca */ /* 0x000fe200000e0000 */
[----:B------:R-:W-:Y:S02]  /*6530*/  @!UP0 UIADD3 UR32, UPT, UPT, UR4, 0x400, URZ ;  /* 0x0000040004208890 */ /* 0x000fe4000fffe0ff */
[----:B------:R-:W-:Y:S02]  /*6540*/  @!UP0 UIADD3 UR24, UPT, UPT, UR4, 0xc00, URZ ;  /* 0x00000c0004188890 */ /* 0x000fe4000fffe0ff */
[----:B------:R-:W-:Y:S02]  /*6550*/  @!UP0 UIADD3 UR8, UPT, UPT, UR4, 0x1400, URZ ;  /* 0x0000140004088890 */ /* 0x000fe4000fffe0ff */
[----:B------:R-:W-:Y:S06]  /*6560*/  @!UP0 UIADD3 UR16, UPT, UPT, UR4, 0x1c00, URZ ;  /* 0x00001c0004108890 */ /* 0x000fec000fffe0ff */
[----:B------:R2:W-:Y:S01]  /*6570*/  @!UP1 UTMALDG.3D [UR32], [UR30], desc[UR38] ;  /* 0x000026201e0095b4 */ /* 0x0005e20008011000 */
[----:B------:R-:W-:Y:S05]  /*6580*/  VOTEU.ALL UP1, P0 ;  /* 0x0000000000ff7886 */ /* 0x000fea0000020000 */
[----:B------:R-:W-:Y:S01]  /*6590*/  @!UP1 UTMALDG.3D [UR24], [UR30], desc[UR38] ;  /* 0x000026181e0095b4 */ /* 0x000fe20008011000 */
[----:B------:R-:W-:Y:S05]  /*65a0*/  VOTEU.ALL UP1, P0 ;  /* 0x0000000000ff7886 */ /* 0x000fea0000020000 */
[----:B------:R3:W-:Y:S01]  /*65b0*/  @!UP1 UTMALDG.3D [UR8], [UR30], desc[UR38] ;  /* 0x000026081e0095b4 */ /* 0x0007e20008011000 */
[----:B------:R-:W-:Y:S01]  /*65c0*/  UPLOP3.LUT UP1, UPT, UPT, UPT, UPT, 0x80, 0x8 ;  /* 0x000000000008789c */ /* 0x000fe20003f2f070 */
[----:B--2---:R-:W-:Y:S01]  /*65d0*/  UMOV UR36, UR29 ;  /* 0x0000001d00247c82 */ /* 0x004fe20008000000 */
[----:B---3--:R-:W-:Y:S02]  /*65e0*/  @!UP0 UIADD3 UR10, UPT, UPT, UR34, 0x40, URZ ;  /* 0x00000040220a8890 */ /* 0x008fe4000fffe0ff */
[----:B------:R-:W-:Y:S01]  /*65f0*/  @!UP0 UIADD3 UR8, UPT, UPT, UR4, 0x2400, URZ ;  /* 0x0000240004088890 */ /* 0x000fe2000fffe0ff */
[----:B------:R-:W-:Y:S01]  /*6600*/  VOTEU.ALL UP0, P0 ;  /* 0x0000000000ff7886 */ /* 0x000fe20000000000 */
[----:B------:R-:W-:Y:S04]  /*6610*/  UIADD3 UR4, UPT, UPT, UR21, 0x1, URZ ;  /* 0x0000000115047890 */ /* 0x000fe8000fffe0ff */
[----:B------:R2:W-:Y:S01]  /*6620*/  @!UP0 UTMALDG.3D [UR16], [UR30], desc[UR38] ;  /* 0x000026101e0085b4 */ /* 0x0005e20008011000 */
[----:B------:R-:W-:Y:S04]  /*6630*/  UISETP.NE.AND UP0, UPT, UR4, 0x2, UPT ;  /* 0x000000020400788c */ /* 0x000fe8000bf05270 */
[----:B------:R-:W-:Y:S02]  /*6640*/  USEL UR5, URZ, 0x1, UP0 ;  /* 0x00000001ff057887 */ /* 0x000fe40008000000 */
[----:B------:R-:W-:Y:S02]  /*6650*/  USEL UR21, UR4, URZ, UP0 ;  /* 0x000000ff04157287 */ /* 0x000fe40008000000 */
[----:B------:R-:W-:Y:S01]  /*6660*/  VOTEU.ALL UP0, P0 ;  /* 0x0000000000ff7886 */ /* 0x000fe20000000000 */
[----:B------:R-:W-:Y:S01]  /*6670*/  UPRMT UR4, UR44, 0x654, UR33 ;  /* 0x000006542c047896 */ /* 0x000fe20008000021 */
[----:B------:R-:W-:Y:S03]  /*6680*/  LOP3.LUT R11, R11, UR5, RZ, 0x3c, !PT ;  /* 0x000000050b0b7c12 */ /* 0x000fe6000f8e3cff */
[----:B------:R2:W-:Y:S01]  /*6690*/  @!UP0 UTMALDG.3D [UR8], [UR30], desc[UR38] ;  /* 0x000026081e0085b4 */ /* 0x0005e20008011000 */
[----:B------:R2:W-:Y:S04]  /*66a0*/  @!P0 SYNCS.ARRIVE.TRANS64.RED.A0TR RZ, [UR7+0x2d0], R8 ;  /* 0x0002d008ffff89a7 */ /* 0x0005e80008300407 */
[----:B------:R-:W-:Y:S01]  /*66b0*/  SYNCS.ARRIVE.TRANS64.RED.A1T0 RZ, [UR4], RZ ;  /* 0x000000ffffff79a7 */ /* 0x000fe20008100404 */
[----:B------:R-:W-:Y:S05]  /*66c0*/  BRA.U UP2, `(.L_x_124) ;  /* 0xfffffff102fc7547 */ /* 0x000fea000b83ffff */
[----:B------:R-:W-:Y:S01]  /*66d0*/  UIADD3 UR6, UPT, UPT, UR6, 0x2e0, URZ ;  /* 0x000002e006067890 */ /* 0x000fe2000fffe0ff */
[----:B------:R-:W-:-:S03]  /*66e0*/  SHF.L.U32 R2, R11, 0x1f, RZ ;  /* 0x0000001f0b027819 */ /* 0x000fc600000006ff */
[----:B------:R-:W-:-:S09]  /*66f0*/  ULEA UR4, UR21, UR6, 0x3 ;  /* 0x0000000615047291 */ /* 0x000fd2000f8e18ff */
[----:B------:R-:W3:Y:S02]  /*6700*/  SYNCS.PHASECHK.TRANS64.TRYWAIT P0, [UR4], R2 ;  /* 0x00000002ff0075a7 */ /* 0x000ee40008001104 */
[----:B---3--:R-:W-:Y:S05]  /*6710*/  @!P0 BRA `(.L_x_125) ;  /* 0x0000004000248947 */ /* 0x008fea0003800000 */
.L_x_269:
[----:B------:R-:W-:-:S04]  /*6720*/  UIADD3 UR4, UPT, UPT, UR21, 0x1, URZ ;  /* 0x0000000115047890 */ /* 0x000fc8000fffe0ff */
[----:B------:R-:W-:-:S04]  /*6730*/  UISETP.NE.AND UP0, UPT, UR4, 0x2, UPT ;  /* 0x000000020400788c */ /* 0x000fc8000bf05270 */
[----:B------:R-:W-:Y:S02]  /*6740*/  USEL UR5, URZ, 0x1, UP0 ;  /* 0x00000001ff057887 */ /* 0x000fe40008000000 */
[----:B------:R-:W-:-:S04]  /*6750*/  USEL UR4, UR4, URZ, UP0 ;  /* 0x000000ff04047287 */ /* 0x000fc80008000000 */
[----:B------:R-:W-:Y:S01]  /*6760*/  ULEA UR4, UR4, UR6, 0x3 ;  /* 0x0000000604047291 */ /* 0x000fe2000f8e18ff */
[----:B---3--:R-:W-:-:S04]  /*6770*/  LOP3.LUT R2, R11, UR5, RZ, 0x3c, !PT ;  /* 0x000000050b027c12 */ /* 0x008fc8000f8e3cff */
[----:B------:R-:W-:Y:S01]  /*6780*/  SHF.L.U32 R2, R2, 0x1f, RZ ;  /* 0x0000001f02027819 */ /* 0x000fe200000006ff */
[----:B------:R-:W-:-:S07]  /*6790*/  IMAD.U32 R0, RZ, RZ, UR4 ;  /* 0x00000004ff007e24 */ /* 0x000fce000f8e00ff */
.L_x_126:
[----:B---3--:R3:W4:Y:S02]  /*67a0*/  SYNCS.PHASECHK.TRANS64.TRYWAIT P0, [R0+URZ], R2 ;  /* 0x00000002000075a7 */ /* 0x00872400080011ff */
[----:B----4-:R-:W-:Y:S05]  /*67b0*/  @!P0 NANOSLEEP.SYNCS 0x989680 ;  /* 0x009896800000895d */ /* 0x010fea0003900000 */
[----:B------:R-:W4:Y:S02]  /*67c0*/  @!P0 SYNCS.PHASECHK.TRANS64 P0, [R0+URZ], R2 ;  /* 0x00000002000085a7 */ /* 0x000f2400080010ff */
[----:B-12-4-:R-:W-:Y:S05]  /*67d0*/  @P0 EXIT ;  /* 0x000000000000094d */ /* 0x016fea0003800000 */
[----:B------:R-:W-:Y:S05]  /*67e0*/  BRA `(.L_x_126) ;  /* 0xfffffffc00ec7947 */ /* 0x000fea000383ffff */
.L_x_116:
[----:B------:R-:W-:-:S06]  /*67f0*/  UISETP.GE.AND UP0, UPT, UR20, 0x4, UPT ;  /* 0x000000041400788c */ /* 0x000fcc000bf06270 */
[----:B------:R-:W-:-:S13]  /*6800*/  PLOP3.LUT P0, PT, PT, PT, UP0, 0x80, 0x8 ;  /* 0x000000000008781c */ /* 0x000fda0003f0f008 */
[----:B------:R-:W-:Y:S05]  /*6810*/  @!P0 EXIT ;  /* 0x000000000000894d */ /* 0x000fea0003800000 */
[----:B------:R-:W-:Y:S01]  /*6820*/  BAR.SYNC.DEFER_BLOCKING 0x6, 0xa0 ;  /* 0x0182800000007b1d */ /* 0x000fe20000010000 */
[C---:B------:R-:W-:Y:S01]  /*6830*/  IMAD.SHL.U32 R96, R104.reuse, 0x8, RZ ;  /* 0x0000000868607824 */ /* 0x040fe200078e00ff */
[----:B------:R-:W-:Y:S01]  /*6840*/  SHF.R.U32.HI R6, RZ, 0x1, R104 ;  /* 0x00000001ff067819 */ /* 0x000fe20000011668 */
[----:B------:R-:W-:Y:S01]  /*6850*/  IMAD.SHL.U32 R2, R104, 0x10, RZ ;  /* 0x0000001068027824 */ /* 0x000fe200078e00ff */
[----:B------:R-:W-:Y:S01]  /*6860*/  CS2R R100, SRZ ;  /* 0x0000000000647805 */ /* 0x000fe2000001ff00 */
[----:B------:R-:W-:Y:S01]  /*6870*/  IMAD.MOV.U32 R103, RZ, RZ, 0x1 ;  /* 0x00000001ff677424 */ /* 0x000fe200078e00ff */
[----:B------:R-:W-:Y:S02]  /*6880*/  UMOV UR46, 0x400 ;  /* 0x00000400002e7882 */ /* 0x000fe40000000000 */
[----:B------:R-:W1:Y:S01]  /*6890*/  LDC.64 R92, c[0x0][0x888] ;  /* 0x00022200ff5c7b82 */ /* 0x000e620000000a00 */
[----:B------:R-:W-:Y:S01]  /*68a0*/  ULEA UR46, UR44, UR46, 0x18 ;  /* 0x0000002e2c2e7291 */ /* 0x000fe2000f8ec0ff */
[----:B------:R-:W-:Y:S01]  /*68b0*/  LOP3.LUT R96, R96, 0x300, RZ, 0xc0, !PT ;  /* 0x0000030060607812 */ /* 0x000fe200078ec0ff */
[----:B------:R-:W-:Y:S01]  /*68c0*/  IMAD.MOV.U32 R56, RZ, RZ, RZ ;  /* 0x000000ffff387224 */ /* 0x000fe200078e00ff */
[----:B------:R-:W-:Y:S01]  /*68d0*/  LOP3.LUT R3, R2, 0x40, RZ, 0xc0, !PT ;  /* 0x0000004002037812 */ /* 0x000fe200078ec0ff */
[----:B------:R-:W-:Y:S01]  /*68e0*/  IMAD.MOV.U32 R102, RZ, RZ, RZ ;  /* 0x000000ffff667224 */ /* 0x000fe200078e00ff */
[----:B------:R-:W-:Y:S01]  /*68f0*/  LOP3.LUT R96, R96, 0x30, R2, 0xf8, !PT ;  /* 0x0000003060607812 */ /* 0x000fe200078ef802 */
[----:B------:R-:W-:Y:S01]  /*6900*/  IMAD.MOV.U32 R99, RZ, RZ, RZ ;  /* 0x000000ffff637224 */ /* 0x000fe200078e00ff */
[----:B------:R-:W2:Y:S01]  /*6910*/  LDC.64 R94, c[0x0][0x890] ;  /* 0x00022400ff5e7b82 */ /* 0x000ea20000000a00 */
[----:B------:R-:W-:Y:S01]  /*6920*/  LOP3.LUT R6, R3, 0x8, R6, 0xf8, !PT ;  /* 0x0000000803067812 */ /* 0x000fe200078ef806 */
[----:B------:R-:W-:Y:S01]  /*6930*/  IMAD.SHL.U32 R3, R104, 0x2, RZ ;  /* 0x0000000268037824 */ /* 0x000fe200078e00ff */
[----:B------:R-:W-:Y:S01]  /*6940*/  LOP3.LUT R96, R96, 0x80, R2, 0xf8, !PT ;  /* 0x0000008060607812 */ /* 0x000fe200078ef802 */
[C---:B------:R-:W-:Y:S01]  /*6950*/  IMAD.U32 R2, R104.reuse, 0x10000, RZ ;  /* 0x0001000068027824 */ /* 0x040fe200078e00ff */
[----:B------:R-:W-:Y:S01]  /*6960*/  LOP3.LUT R104, R104, 0x60, RZ, 0xc0, !PT ;  /* 0x0000006068687812 */ /* 0x000fe200078ec0ff */
[----:B------:R-:W3:Y:S01]  /*6970*/  LDCU UR51, c[0x0][0x370] ;  /* 0x00006e00ff3377ac */ /* 0x000ee20008000800 */
[----:B------:R-:W-:Y:S01]  /*6980*/  LOP3.LUT R3, R6, 0x8, R3, 0x78, !PT ;  /* 0x0000000806037812 */ /* 0x000fe200078e7803 */
[----:B------:R-:W4:Y:S01]  /*6990*/  LDC.64 R90, c[0x0][0x8b0] ;  /* 0x00022c00ff5a7b82 */ /* 0x000f220000000a00 */
[----:B------:R-:W3:Y:S01]  /*69a0*/  LDS R0, [UR46+0x3b0] ;  /* 0x0003b02eff007984 */ /* 0x000ee20008000800 */
[----:B------:R-:W-:Y:S01]  /*69b0*/  LOP3.LUT R2, R2, 0x600000, RZ, 0xc0, !PT ;  /* 0x0060000002027812 */ /* 0x000fe200078ec0ff */
[----:B------:R-:W1:Y:S01]  /*69c0*/  LDCU UR43, c[0x0][0xb0c] ;  /* 0x00016180ff2b77ac */ /* 0x000e620008000800 */
[----:B------:R-:W-:Y:S01]  /*69d0*/  LOP3.LUT R96, R96, R3, RZ, 0xfc, !PT ;  /* 0x0000000360607212 */ /* 0x000fe200078efcff */
[----:B------:R-:W1:Y:S03]  /*69e0*/  LDCU UR39, c[0x0][0xb30] ;  /* 0x00016600ff2777ac */ /* 0x000e660008000800 */
[----:B------:R-:W1:Y:S01]  /*69f0*/  LDC.64 R88, c[0x0][0x8a8] ;  /* 0x00022a00ff587b82 */ /* 0x000e620000000a00 */
[----:B------:R-:W1:Y:S01]  /*6a00*/  LDCU.64 UR60, c[0x0][0x888] ;  /* 0x00011100ff3c77ac */ /* 0x000e620008000a00 */
[----:B------:R-:W1:Y:S01]  /*6a10*/  LDCU.64 UR40, c[0x0][0xb28] ;  /* 0x00016500ff2877ac */ /* 0x000e620008000a00 */
[----:B------:R-:W1:Y:S01]  /*6a20*/  LDCU.128 UR52, c[0x0][0xb10] ;  /* 0x00016200ff3477ac */ /* 0x000e620008000c00 */
[----:B------:R-:W1:Y:S01]  /*6a30*/  LDCU UR50, c[0x0][0x374] ;  /* 0x00006e80ff3277ac */ /* 0x000e620008000800 */
[----:B------:R-:W-:Y:S01]  /*6a40*/  UIADD3 UR62, UPT, UPT, UR46, 0x400, URZ ;  /* 0x000004002e3e7890 */ /* 0x000fe2000fffe0ff */
[----:B------:R-:W-:Y:S01]  /*6a50*/  UMOV UR45, URZ ;  /* 0x000000ff002d7c82 */ /* 0x000fe20008000000 */
[----:B------:R-:W-:Y:S01]  /*6a60*/  UMOV UR49, URZ ;  /* 0x000000ff00317c82 */ /* 0x000fe20008000000 */
[----:B--23--:R-:W-:-:S09]  /*6a70*/  IMAD.IADD R2, R0, 0x1, R2 ;  /* 0x0000000100027824 */ /* 0x00cfd200078e0202 */
.L_x_150:
[----:B------:R-:W-:Y:S02]  /*6a80*/  LEA R8, R99, UR46, 0x3 ;  /* 0x0000002e63087c11 */ /* 0x000fe4000f8e18ff */
[----:B------:R-:W-:Y:S02]  /*6a90*/  SHF.L.U32 R0, R101, 0x1f, RZ ;  /* 0x0000001f65007819 */ /* 0x000fe400000006ff */
[----:B------:R-:W-:Y:S02]  /*6aa0*/  LEA R4, R99, UR46, 0x4 ;  /* 0x0000002e63047c11 */ /* 0x000fe4000f8e20ff */
[----:B------:R-:W2:Y:S02]  /*6ab0*/  SYNCS.PHASECHK.TRANS64.TRYWAIT P0, [R8+URZ+0x300], R0 ;  /* 0x00030000080075a7 */ /* 0x000ea400080011ff */
[----:B--2---:R-:W-:Y:S05]  /*6ac0*/  @!P0 BRA `(.L_x_127) ;  /* 0x0000003c00508947 */ /* 0x004fea0003800000 */
.L_x_270:
[----:B------:R-:W3:Y:S01]  /*6ad0*/  LDS.128 R4, [R4+0x390] ;  /* 0x0003900004047984 */ /* 0x000ee20000000c00 */
[----:B------:R-:W-:Y:S01]  /*6ae0*/  UISETP.GE.AND UP0, UPT, UR42, 0x1, UPT ;  /* 0x000000012a00788c */ /* 0x000fe2000bf06270 */
[----:B------:R-:W-:Y:S01]  /*6af0*/  @!PT LDS RZ, [RZ] ;  /* 0x00000000fffff984 */ /* 0x000fe20000000800 */
[----:B------:R-:W-:Y:S01]  /*6b00*/  @!PT LDS RZ, [RZ] ;  /* 0x00000000fffff984 */ /* 0x000fe20000000800 */
[----:B------:R-:W-:Y:S01]  /*6b10*/  @!PT LDS RZ, [RZ] ;  /* 0x00000000fffff984 */ /* 0x000fe20000000800 */
[----:B------:R-:W-:Y:S01]  /*6b20*/  @!PT LDS RZ, [RZ] ;  /* 0x00000000fffff984 */ /* 0x000fe20000000800 */
[----:B------:R1:W-:Y:S06]  /*6b30*/  MEMBAR.ALL.CTA ;  /* 0x0000000000007992 */ /* 0x0003ec0000008000 */
[----:B-1----:R-:W1:Y:S01]  /*6b40*/  FENCE.VIEW.ASYNC.S ;  /* 0x00000000000073c6 */ /* 0x002e620000000000 */
[----:B---3--:R-:W-:Y:S11]  /*6b50*/  LOP3.LUT P0, RZ, R6, 0x1, RZ, 0xc0, !PT ;  /* 0x0000000106ff7812 */ /* 0x008ff6000780c0ff */
[----:B------:R-:W-:Y:S02]  /*6b60*/  @!UPT UIADD3 URZ, UPT, UPT, URZ, URZ, URZ ;  /* 0x000000fffffff290 */ /* 0x000fe4000fffe0ff */
[----:B-1----:R-:W-:Y:S01]  /*6b70*/  VOTEU.ANY UP1, P0 ;  /* 0x0000000000ff7886 */ /* 0x002fe20000020100 */
[----:B------:R-:W-:Y:S01]  /*6b80*/  PLOP3.LUT P0, PT, PT, PT, UP1, 0x80, 0x8 ;  /* 0x000000000008781c */ /* 0x000fe20003f0f018 */
[----:B------:R-:W-:Y:S11]  /*6b90*/  UP2UR UR56, UPR, URZ, 0x2 ;  /* 0x00000002ff387883 */ /* 0x000ff60008000000 */
[----:B------:R-:W-:Y:S01]  /*6ba0*/  @!UPT UIADD3 URZ, UPT, UPT, URZ, URZ, URZ ;  /* 0x000000fffffff290 */ /* 0x000fe2000fffe0ff */
        /* <DEDUP_REMOVED lines=13> */
[----:B------:R-:W2:Y:S01]  /*6c80*/  LDCU UR12, c[0x0][0xb20] ;  /* 0x00016400ff0c77ac */ /* 0x000ea20008000800 */
[----:B------:R-:W-:Y:S02]  /*6c90*/  UIMAD.WIDE.U32 UR4, UR50, UR55, URZ ;  /* 0x00000037320472a5 */ /* 0x000fe4000f8e00ff */
[----:B------:R-:W-:Y:S02]  /*6ca0*/  UIMAD.WIDE.U32 UR6, UR51, UR52, URZ ;  /* 0x00000034330672a5 */ /* 0x000fe4000f8e00ff */
[----:B------:R-:W-:Y:S02]  /*6cb0*/  UISETP.NE.AND UP0, UPT, UR54, 0x1, UPT ;  /* 0x000000013600788c */ /* 0x000fe4000bf05270 */
[----:B------:R-:W-:Y:S02]  /*6cc0*/  UIMAD.WIDE.U32 UR8, UR37, UR55, URZ ;  /* 0x00000037250872a5 */ /* 0x000fe4000f8e00ff */
[----:B------:R-:W-:Y:S02]  /*6cd0*/  UIMAD.WIDE.U32 UR10, UR38, UR52, URZ ;  /* 0x00000034260a72a5 */ /* 0x000fe4000f8e00ff */
[----:B------:R-:W-:Y:S02]  /*6ce0*/  UISETP.NE.AND UP1, UPT, UR43, 0x1, UPT ;  /* 0x000000012b00788c */ /* 0x000fe4000bf25270 */
[----:B------:R-:W-:Y:S01]  /*6cf0*/  UISETP.NE.AND UP2, UPT, UR42, 0x1, UPT ;  /* 0x000000012a00788c */ /* 0x000fe2000bf45270 */
[----:B------:R-:W-:Y:S02]  /*6d00*/  UMOV UR4, UR5 ;  /* 0x0000000500047c82 */ /* 0x000fe40008000000 */
[----:B--2---:R-:W-:Y:S03]  /*6d10*/  USHF.R.U32.HI UR5, URZ, UR12, UR4 ;  /* 0x0000000cff057299 */ /* 0x004fe60008011604 */
[----:B------:R-:W-:Y:S02]  /*6d20*/  UMOV UR4, UR7 ;  /* 0x0000000700047c82 */ /* 0x000fe40008000000 */
[----:B------:R-:W-:Y:S02]  /*6d30*/  USHF.R.U32.HI UR7, URZ, UR53, UR4 ;  /* 0x00000035ff077299 */ /* 0x000fe40008011604 */
[----:B------:R-:W-:Y:S02]  /*6d40*/  USEL UR4, UR50, UR5, !UP0 ;  /* 0x0000000532047287 */ /* 0x000fe4000c000000 */
[----:B------:R-:W-:Y:S01]  /*6d50*/  USEL UR7, UR51, UR7, !UP1 ;  /* 0x0000000733077287 */ /* 0x000fe2000c800000 */
[----:B------:R-:W-:Y:S01]  /*6d60*/  UMOV UR5, UR9 ;  /* 0x0000000900057c82 */ /* 0x000fe20008000000 */
[----:B------:R-:W-:Y:S02]  /*6d70*/  UIMAD.WIDE.U32 UR8, UR4, UR40, URZ ;  /* 0x00000028040872a5 */ /* 0x000fe4000f8e00ff */
[----:B------:R-:W-:Y:S03]  /*6d80*/  USHF.R.U32.HI UR6, URZ, UR12, UR5 ;  /* 0x0000000cff067299 */ /* 0x000fe60008011605 */
[----:B------:R-:W-:Y:S01]  /*6d90*/  UMOV UR5, UR11 ;  /* 0x0000000b00057c82 */ /* 0x000fe20008000000 */
[----:B------:R-:W-:Y:S02]  /*6da0*/  UIMAD.WIDE.U32 UR10, UR7, UR40, URZ ;  /* 0x00000028070a72a5 */ /* 0x000fe4000f8e00ff */
[----:B------:R-:W-:Y:S02]  /*6db0*/  USHF.R.U32.HI UR12, URZ, UR53, UR5 ;  /* 0x00000035ff0c7299 */ /* 0x000fe40008011605 */
[----:B------:R-:W-:Y:S01]  /*6dc0*/  USEL UR6, UR37, UR6, !UP0 ;  /* 0x0000000625067287 */ /* 0x000fe2000c000000 */
[----:B------:R-:W-:Y:S02]  /*6dd0*/  UMOV UR5, UR9 ;  /* 0x0000000900057c82 */ /* 0x000fe40008000000 */
[----:B------:R-:W-:Y:S01]  /*6de0*/  UMOV UR10, UR11 ;  /* 0x0000000b000a7c82 */ /* 0x000fe20008000000 */
[----:B------:R-:W-:Y:S02]  /*6df0*/  @UP2 USHF.R.U32.HI UR4, URZ, UR41, UR5 ;  /* 0x00000029ff042299 */ /* 0x000fe40008011605 */
[----:B------:R-:W-:Y:S02]  /*6e00*/  @UP2 USHF.R.U32.HI UR7, URZ, UR41, UR10 ;  /* 0x00000029ff072299 */ /* 0x000fe4000801160a */
[----:B------:R-:W-:Y:S02]  /*6e10*/  UIMAD UR4, UR42, UR4, URZ ;  /* 0x000000042a0472a4 */ /* 0x000fe4000f8e02ff */
[----:B------:R-:W-:Y:S02]  /*6e20*/  UIMAD.WIDE.U32 UR10, UR6, UR40, URZ ;  /* 0x00000028060a72a5 */ /* 0x000fe4000f8e00ff */
[----:B------:R-:W-:Y:S02]  /*6e30*/  USEL UR5, UR38, UR12, !UP1 ;  /* 0x0000000c26057287 */ /* 0x000fe4000c800000 */
[----:B------:R-:W-:Y:S02]  /*6e40*/  UIMAD UR8, UR42, UR7, URZ ;  /* 0x000000072a0872a4 */ /* 0x000fe4000f8e02ff */
[----:B------:R-:W-:Y:S03]  /*6e50*/  UISETP.GE.AND UP0, UPT, UR6, UR4, UPT ;  /* 0x000000040600728c */ /* 0x000fe6000bf06270 */
[----:B------:R-:W-:Y:S01]  /*6e60*/  UMOV UR4, UR11 ;  /* 0x0000000b00047c82 */ /* 0x000fe20008000000 */
[----:B------:R-:W-:Y:S02]  /*6e70*/  UISETP.GE.OR UP0, UPT, UR5, UR8, UP0 ;  /* 0x000000080500728c */ /* 0x000fe40008706670 */
[----:B------:R-:W-:Y:S02]  /*6e80*/  USHF.R.U32.HI UR4, URZ, UR41, UR4 ;  /* 0x00000029ff047299 */ /* 0x000fe40008011604 */
[----:B------:R-:W-:Y:S02]  /*6e90*/  UIMAD.WIDE.U32 UR8, UR5, UR40, URZ ;  /* 0x00000028050872a5 */ /* 0x000fe4000f8e00ff */
[----:B------:R-:W-:Y:S02]  /*6ea0*/  USEL UR11, UR6, UR4, !UP2 ;  /* 0x00000004060b7287 */ /* 0x000fe4000d000000 */
[----:B------:R-:W-:Y:S02]  /*6eb0*/  UIADD3 UR8, UPT, UPT, -UR5, URZ, URZ ;  /* 0x000000ff05087290 */ /* 0x000fe4000fffe1ff */
[----:B------:R-:W-:Y:S01]  /*6ec0*/  UIADD3 UR10, UPT, UPT, -UR11, URZ, URZ ;  /* 0x000000ff0b0a7290 */ /* 0x000fe2000fffe1ff */
[----:B------:R-:W-:Y:S01]  /*6ed0*/  @!UP0 UMOV UR4, UR9 ;  /* 0x0000000900048c82 */ /* 0x000fe20008000000 */
[----:B------:R-:W-:Y:S02]  /*6ee0*/  UIADD3 UR9, UPT, UPT, -UR6, URZ, URZ ;  /* 0x000000ff06097290 */ /* 0x000fe4000fffe1ff */
[----:B------:R-:W-:Y:S02]  /*6ef0*/  @!UP0 USHF.R.U32.HI UR4, URZ, UR41, UR4 ;  /* 0x00000029ff048299 */ /* 0x000fe40008011604 */
[----:B------:R-:W-:Y:S02]  /*6f00*/  UIMAD UR10, UR42, UR10, UR6 ;  /* 0x0000000a2a0a72a4 */ /* 0x000fe4000f8e0206 */
[----:B------:R-:W-:Y:S04]  /*6f10*/  @!UP0 USEL UR4, UR5, UR4, !UP2 ;  /* 0x0000000405048287 */ /* 0x000fe8000d000000 */
[----:B------:R-:W-:Y:S02]  /*6f20*/  @!UP0 UIMAD UR10, UR7, UR10, UR4 ;  /* 0x0000000a070a82a4 */ /* 0x000fe4000f8e0204 */
[----:B------:R-:W-:Y:S02]  /*6f30*/  @!UP0 UIADD3 UR11, UPT, UPT, UR11, -UR4, URZ ;  /* 0x800000040b0b8290 */ /* 0x000fe4000fffe0ff */
[----:B------:R-:W-:Y:S02]  /*6f40*/  UIMAD UR7, UR43, UR8, UR38 ;  /* 0x000000082b0772a4 */ /* 0x000fe4000f8e0226 */
[----:B------:R-:W-:Y:S02]  /*6f50*/  @!UP0 UIMAD UR6, UR11, UR42, UR5 ;  /* 0x0000002a0b0682a4 */ /* 0x000fe4000f8e0205 */
[----:B------:R-:W-:Y:S01]  /*6f60*/  UIMAD UR4, UR54, UR9, UR37 ;  /* 0x00000009360472a4 */ /* 0x000fe2000f8e0225 */
[----:B------:R-:W-:Y:S02]  /*6f70*/  @!UP0 UMOV UR5, UR10 ;  /* 0x0000000a00058c82 */ /* 0x000fe40008000000 */
[----:B------:R-:W-:Y:S02]  /*6f80*/  UIMAD UR38, UR5, UR43, UR7 ;  /* 0x0000002b052672a4 */ /* 0x000fe4000f8e0207 */
[----:B------:R-:W-:Y:S11]  /*6f90*/  UIMAD UR37, UR6, UR54, UR4 ;  /* 0x00000036062572a4 */ /* 0x000ff6000f8e0204 */
[----:B------:R-:W-:Y:S01]  /*6fa0*/  @!UPT UIADD3 URZ, UPT, UPT, URZ, URZ, URZ ;  /* 0x000000fffffff290 */ /* 0x000fe2000fffe0ff */
.L_x_128:
[----:B------:R-:W-:Y:S01]  /*6fb0*/  UISETP.NE.AND UP0, UPT, UR39, 0x1, UPT ;  /* 0x000000012700788c */ /* 0x000fe2000bf05270 */
[----:B------:R-:W-:Y:S10]  /*6fc0*/  IADD3 R99, PT, PT, R99, 0x1, RZ ;  /* 0x0000000163637810 */ /* 0x000ff40007ffe0ff */
[----:B------:R-:W2:Y:S01]  /*6fd0*/  @!UP0 LDCU.128 UR12, c[0x0][0xb10] ;  /* 0x00016200ff0c87ac */ /* 0x000ea20008000c00 */
[----:B------:R-:W3:Y:S01]  /*6fe0*/  @!UP0 LDCU UR5, c[0x0][0xb0c] ;  /* 0x00016180ff0587ac */ /* 0x000ee20008000800 */
[----:B------:R-:W4:Y:S01]  /*6ff0*/  @!UP0 LDCU UR10, c[0x0][0xb20] ;  /* 0x00016400ff0a87ac */ /* 0x000f220008000800 */
[----:B--2---:R-:W-:Y:S02]  /*7000*/  UIMAD.WIDE.U32 UR8, UR38, UR12, URZ ;  /* 0x0000000c260872a5 */ /* 0x004fe4000f8e00ff */
[----:B------:R-:W-:Y:S02]  /*7010*/  UIMAD.WIDE.U32 UR6, UR37, UR15, URZ ;  /* 0x0000000f250672a5 */ /* 0x000fe4000f8e00ff */
[----:B------:R-:W-:Y:S03]  /*7020*/  @!UP0 UISETP.NE.AND UP1, UPT, UR14, 0x1, UPT ;  /* 0x000000010e00888c */ /* 0x000fe6000bf25270 */
[----:B------:R-:W-:Y:S01]  /*7030*/  @!UP0 UMOV UR4, UR9 ;  /* 0x0000000900048c82 */ /* 0x000fe20008000000 */
[----:B---3--:R-:W-:Y:S02]  /*7040*/  @!UP0 UISETP.NE.AND UP2, UPT, UR5, 0x1, UPT ;  /* 0x000000010500888c */ /* 0x008fe4000bf45270 */
[----:B------:R-:W-:Y:S01]  /*7050*/  @!UP0 USHF.R.U32.HI UR4, URZ, UR13, UR4 ;  /* 0x0000000dff048299 */ /* 0x000fe20008011604 */
[----:B------:R-:W-:Y:S02]  /*7060*/  @!UP0 UMOV UR6, UR7 ;  /* 0x0000000700068c82 */ /* 0x000fe40008000000 */
[----:B----4-:R-:W-:Y:S02]  /*7070*/  @!UP0 USHF.R.U32.HI UR6, URZ, UR10, UR6 ;  /* 0x0000000aff068299 */ /* 0x010fe40008011606 */
[----:B------:R-:W-:Y:S02]  /*7080*/  @!UP0 USEL UR7, UR38, UR4, !UP2 ;  /* 0x0000000426078287 */ /* 0x000fe4000d000000 */
[----:B------:R-:W-:Y:S04]  /*7090*/  @!UP0 USEL UR6, UR37, UR6, !UP1 ;  /* 0x0000000625068287 */ /* 0x000fe8000c800000 */
[----:B------:R-:W-:Y:S02]  /*70a0*/  @!UP0 UIADD3 UR4, UPT, UPT, -UR7, UR6, URZ ;  /* 0x0000000607048290 */ /* 0x000fe4000fffe1ff */
[----:B------:R-:W-:Y:S02]  /*70b0*/  @!UP0 UIADD3 UR6, UPT, UPT, UR7, -UR6, URZ ;  /* 0x8000000607068290 */ /* 0x000fe4000fffe0ff */
[----:B------:R-:W-:Y:S02]  /*70c0*/  @!UP0 UIMAD UR38, UR4, UR5, UR38 ;  /* 0x00000005042682a4 */ /* 0x000fe4000f8e0226 */
[----:B------:R-:W-:Y:S02]  /*70d0*/  @!UP0 UIMAD UR37, UR6, UR14, UR37 ;  /* 0x0000000e062582a4 */ /* 0x000fe4000f8e0225 */
[----:B------:R-:W-:Y:S09]  /*70e0*/  ULOP3.LUT UP0, URZ, UR62, 0x90, URZ, 0xc0, !UPT ;  /* 0x000000903eff7892 */ /* 0x000ff2000f80c0ff */
[----:B------:R-:W-:Y:S05]  /*70f0*/  BRA.U !UP0, `(.L_x_129) ;  /* 0x00000001087c7547 */ /* 0x000fea000b800000 */
[----:B------:R-:W2:Y:S01]  /*7100*/  LDCU.64 UR8, c[0x4][0x80] ;  /* 0x01001000ff0877ac */ /* 0x000ea20008000a00 */
[----:B------:R-:W-:Y:S01]  /*7110*/  MOV R16, 0x0 ;  /* 0x0000000000107802 */ /* 0x000fe20000000f00 */
[----:B------:R-:W-:Y:S02]  /*7120*/  HFMA2 R12, -RZ, RZ, 0, 5.9604644775390625e-08 ;  /* 0x00000001ff0c7431 */ /* 0x000fe400000001ff */
[----:B------:R-:W-:Y:S01]  /*7130*/  IMAD.MOV.U32 R8, RZ, RZ, 0x70 ;  /* 0x00000070ff087424 */ /* 0x000fe200078e00ff */
[----:B------:R3:W4:Y:S01]  /*7140*/  LDC.64 R14, c[0x4][R16] ;  /* 0x01000000100e7b82 */ /* 0x0007220000000a00 */
[----:B------:R-:W1:Y:S01]  /*7150*/  LDCU.64 UR6, c[0x4][0x88] ;  /* 0x01001100ff0677ac */ /* 0x000e620008000a00 */
[----:B------:R-:W-:Y:S01]  /*7160*/  IMAD.MOV.U32 R13, RZ, RZ, RZ ;  /* 0x000000ffff0d7224 */ /* 0x000fe200078e00ff */
[----:B------:R-:W1:Y:S01]  /*7170*/  LDCU.64 UR4, c[0x4][0x8] ;  /* 0x01000100ff0477ac */ /* 0x000e620008000a00 */
[----:B--2---:R-:W-:Y:S01]  /*7180*/  MOV R5, UR9 ;  /* 0x0000000900057c02 */ /* 0x004fe20008000f00 */
[----:B------:R-:W-:Y:S01]  /*7190*/  IMAD.U32 R4, RZ, RZ, UR8 ;  /* 0x00000008ff047e24 */ /* 0x000fe2000f8e00ff */
[----:B-1----:R-:W-:Y:S01]  /*71a0*/  MOV R7, UR7 ;  /* 0x0000000700077c02 */ /* 0x002fe20008000f00 */
[----:B------:R-:W-:Y:S01]  /*71b0*/  IMAD.U32 R6, RZ, RZ, UR6 ;  /* 0x00000006ff067e24 */ /* 0x000fe2000f8e00ff */
[----:B------:R-:W-:Y:S01]  /*71c0*/  MOV R11, UR5 ;  /* 0x00000005000b7c02 */ /* 0x000fe20008000f00 */
[----:B------:R-:W-:Y:S02]  /*71d0*/  IMAD.U32 R10, RZ, RZ, UR4 ;  /* 0x00000004ff0a7e24 */ /* 0x000fe4000f8e00ff */
[----:B------:R-:W-:Y:S07]  /*71e0*/  LEPC R20, `(.L_x_130) ;  /* 0x000000001014794e */ /* 0x000fee0000000000 */
[----:B---345:R-:W-:Y:S05]  /*71f0*/  CALL.ABS.NOINC R14 ;  /* 0x000000000e007343 */ /* 0x038fea0003c00000 */
.L_x_130:
[----:B------:R-:W1:Y:S01]  /*7200*/  LDCU.64 UR8, c[0x4][0x80] ;  /* 0x01001000ff0877ac */ /* 0x000e620008000a00 */
[----:B------:R-:W2:Y:S01]  /*7210*/  LDC.64 R16, c[0x4][R16] ;  /* 0x0100000010107b82 */ /* 0x000ea20000000a00 */
[----:B------:R-:W-:Y:S02]  /*7220*/  HFMA2 R12, -RZ, RZ, 0, 5.9604644775390625e-08 ;  /* 0x00000001ff0c7431 */ /* 0x000fe400000001ff */
[----:B------:R-:W-:Y:S02]  /*7230*/  IMAD.MOV.U32 R8, RZ, RZ, 0x70 ;  /* 0x00000070ff087424 */ /* 0x000fe400078e00ff */
[----:B------:R-:W-:Y:S01]  /*7240*/  IMAD.MOV.U32 R13, RZ, RZ, RZ ;  /* 0x000000ffff0d7224 */ /* 0x000fe200078e00ff */
[----:B------:R-:W3:Y:S01]  /*7250*/  LDCU.64 UR6, c[0x4][0x88] ;  /* 0x01001100ff0677ac */ /* 0x000ee20008000a00 */
[----:B------:R-:W4:Y:S01]  /*7260*/  LDCU.64 UR4, c[0x4][0x8] ;  /* 0x01000100ff0477ac */ /* 0x000f220008000a00 */
[----:B-1----:R-:W-:Y:S02]  /*7270*/  MOV R4, UR8 ;  /* 0x0000000800047c02 */ /* 0x002fe40008000f00 */
[----:B------:R-:W-:Y:S02]  /*7280*/  MOV R5, UR9 ;  /* 0x0000000900057c02 */ /* 0x000fe40008000f00 */
[----:B---3--:R-:W-:Y:S01]  /*7290*/  MOV R7, UR7 ;  /* 0x0000000700077c02 */ /* 0x008fe20008000f00 */
[----:B------:R-:W-:Y:S01]  /*72a0*/  IMAD.U32 R6, RZ, RZ, UR6 ;  /* 0x00000006ff067e24 */ /* 0x000fe2000f8e00ff */
[----:B----4-:R-:W-:Y:S01]  /*72b0*/  MOV R11, UR5 ;  /* 0x00000005000b7c02 */ /* 0x010fe20008000f00 */
[----:B------:R-:W-:Y:S02]  /*72c0*/  IMAD.U32 R10, RZ, RZ, UR4 ;  /* 0x00000004ff0a7e24 */ /* 0x000fe4000f8e00ff */
[----:B------:R-:W-:Y:S07]  /*72d0*/  LEPC R20, `(.L_x_129) ;  /* 0x000000001014794e */ /* 0x000fee0000000000 */
[----:B--2---:R-:W-:Y:S05]  /*72e0*/  CALL.ABS.NOINC R16 ;  /* 0x0000000010007343 */ /* 0x004fea0003c00000 */
.L_x_129:
[----:B------:R-:W-:Y:S01]  /*72f0*/  ISETP.NE.U32.AND P3, PT, R94, RZ, PT ;  /* 0x000000ff5e00720c */ /* 0x000fe20003f65070 */
[----:B------:R-:W-:Y:S01]  /*7300*/  UISETP.NE.AND UP1, UPT, UR63, URZ, UPT ;  /* 0x000000ff3f00728c */ /* 0x000fe2000bf25270 */
[----:B------:R-:W-:Y:S02]  /*7310*/  ISETP.NE.U32.AND P4, PT, R90, RZ, PT ;  /* 0x000000ff5a00720c */ /* 0x000fe40003f85070 */
[----:B------:R-:W-:Y:S02]  /*7320*/  ISETP.NE.AND.EX P3, PT, R95, RZ, PT, P3 ;  /* 0x000000ff5f00720c */ /* 0x000fe40003f65330 */
[----:B------:R-:W-:Y:S02]  /*7330*/  PLOP3.LUT P1, PT, PT, PT, PT, 0x8, 0x80 ;  /* 0x000000000080781c */ /* 0x000fe40003f2e170 */
[----:B------:R-:W-:Y:S02]  /*7340*/  PLOP3.LUT P0, PT, PT, PT, UP1, 0x80, 0x8 ;  /* 0x000000000008781c */ /* 0x000fe40003f0f018 */
[----:B------:R-:W-:Y:S02]  /*7350*/  ISETP.NE.AND.EX P4, PT, R91, RZ, PT, P4 ;  /* 0x000000ff5b00720c */ /* 0x000fe40003f85340 */
[----:B------:R-:W2:Y:S09]  /*7360*/  @UP1 LDCU.64 UR4, c[0x0][0x888] ;  /* 0x00011100ff0417ac */ /* 0x000eb20008000a00 */
[----:B------:R-:W-:Y:S01]  /*7370*/  @P0 PLOP3.LUT P1, PT, P3, PT, PT, 0x80, 0x8 ;  /* 0x000000000008081c */ /* 0x000fe20001f2f070 */
[----:B--2---:R-:W-:Y:S04]  /*7380*/  @UP1 UISETP.NE.U32.AND UP0, UPT, UR4, URZ, UPT ;  /* 0x000000ff0400128c */ /* 0x004fe8000bf05070 */
[----:B------:R-:W-:Y:S04]  /*7390*/  @UP1 UISETP.NE.AND.EX UP0, UPT, UR5, URZ, UPT, UP0 ;  /* 0x000000ff0500128c */ /* 0x000fe8000bf05300 */
[----:B------:R-:W-:Y:S01]  /*73a0*/  @UP1 USEL UR4, URZ, 0xffffffff, UP0 ;  /* 0xffffffffff041887 */ /* 0x000fe20008000000 */
[----:B------:R-:W-:Y:S11]  /*73b0*/  @!P3 BRA `(.L_x_131) ;  /* 0x000000000030b947 */ /* 0x000ff60003800000 */
[----:B------:R-:W-:Y:S01]  /*73c0*/  ISETP.NE.U32.AND P2, PT, R92, RZ, PT ;  /* 0x000000ff5c00720c */ /* 0x000fe20003f45070 */
[----:B------:R-:W2:Y:S01]  /*73d0*/  LDCU.64 UR6, c[0x0][0x358] ;  /* 0x00006b00ff0677ac */ /* 0x000ea20008000a00 */
[----:B------:R-:W-:Y:S02]  /*73e0*/  IMAD.MOV.U32 R97, RZ, RZ, 0x1 ;  /* 0x00000001ff617424 */ /* 0x000fe400078e00ff */
[----:B------:R-:W-:Y:S11]  /*73f0*/  ISETP.NE.AND.EX P2, PT, R93, RZ, PT, P2 ;  /* 0x000000ff5d00720c */ /* 0x000ff60003f45320 */
[----:B------:R-:W-:Y:S02]  /*7400*/  @!UPT UIADD3 URZ, UPT, UPT, URZ, URZ, URZ ;  /* 0x000000fffffff290 */ /* 0x000fe4000fffe0ff */
[----:B------:R-:W3:Y:S01]  /*7410*/  @P2 LDC.64 R4, c[0x0][0x888] ;  /* 0x00022200ff042b82 */ /* 0x000ee20000000a00 */
[----:B-1----:R-:W-:Y:S04]  /*7420*/  @P2 IMAD R0, R94, UR36, RZ ;  /* 0x000000245e002c24 */ /* 0x002fe8000f8e02ff */
[----:B---3--:R-:W-:Y:S04]  /*7430*/  @P2 IMAD.WIDE R4, R0, 0x4, R4 ;  /* 0x0000000400042825 */ /* 0x008fe800078e0204 */
[----:B------:R-:W-:Y:S01]  /*7440*/  HFMA2 R0, -RZ, RZ, 0, 5.9604644775390625e-08 ;  /* 0x00000001ff007431 */ /* 0x000fe200000001ff */
[----:B--2--5:R2:W5:Y:S04]  /*7450*/  @P2 LDG.E R58, desc[UR6][R4.64] ;  /* 0x00000006043a2981 */ /* 0x024568000c1e1900 */
[----:B------:R-:W-:Y:S01]  /*7460*/  @!P2 PRMT R97, R0, 0x7610, R97 ;  /* 0x000076100061a816 */ /* 0x000fe20000000061 */
[----:B--2---:R-:W3:Y:S06]  /*7470*/  @!P2 LDC R58, c[0x0][0x880] ;  /* 0x00022000ff3aab82 */ /* 0x004eec0000000800 */
.L_x_131:
[----:B------:R-:W-:Y:S05]  /*7480*/  @!P4 BRA `(.L_x_132) ;  /* 0x000000000024c947 */ /* 0x000fea0003800000 */
[----:B------:R-:W-:Y:S01]  /*7490*/  ISETP.NE.U32.AND P2, PT, R88, RZ, PT ;  /* 0x000000ff5800720c */ /* 0x000fe20003f45070 */
[----:B------:R-:W2:Y:S03]  /*74a0*/  LDCU.64 UR6, c[0x0][0x358] ;  /* 0x00006b00ff0677ac */ /* 0x000ea60008000a00 */
[----:B------:R-:W-:Y:S11]  /*74b0*/  ISETP.NE.AND.EX P2, PT, R89, RZ, PT, P2 ;  /* 0x000000ff5900720c */ /* 0x000ff60003f45320 */
[----:B------:R-:W-:Y:S02]  /*74c0*/  @!UPT UIADD3 URZ, UPT, UPT, URZ, URZ, URZ ;  /* 0x000000fffffff290 */ /* 0x000fe4000fffe0ff */
[----:B------:R-:W4:Y:S01]  /*74d0*/  @P2 LDC.64 R4, c[0x0][0x8a8] ;  /* 0x00022a00ff042b82 */ /* 0x000f220000000a00 */
[----:B-1----:R-:W-:Y:S04]  /*74e0*/  @P2 IMAD R0, R90, UR36, RZ ;  /* 0x000000245a002c24 */ /* 0x002fe8000f8e02ff */
[----:B----4-:R-:W-:Y:S05]  /*74f0*/  @P2 IMAD.WIDE R4, R0, 0x4, R4 ;  /* 0x0000000400042825 */ /* 0x010fea00078e0204 */
[----:B--2--5:R2:W5:Y:S02]  /*7500*/  @P2 LDG.E R57, desc[UR6][R4.64] ;  /* 0x0000000604392981 */ /* 0x024564000c1e1900 */
[----:B--2---:R-:W4:Y:S02]  /*7510*/  @!P2 LDC R57, c[0x0][0x8a0] ;  /* 0x00022800ff39ab82 */ /* 0x004f240000000800 */
.L_x_132:
[----:B---3-5:R-:W-:Y:S01]  /*7520*/  @P0 FSETP.NEU.AND P4, PT, R58, RZ, PT ;  /* 0x000000ff3a00020b */ /* 0x028fe20003f8d000 */
[----:B-1----:R-:W-:Y:S01]  /*7530*/  IMAD.U32 R0, RZ, RZ, UR4 ;  /* 0x00000004ff007e24 */ /* 0x002fe2000f8e00ff */
[----:B------:R-:W-:Y:S01]  /*7540*/  @P0 LOP3.LUT P2, RZ, R97, 0xff, RZ, 0xc0, !PT ;  /* 0x000000ff61ff0812 */ /* 0x000fe2000784c0ff */
[----:B------:R-:W-:Y:S01]  /*7550*/  BSSY B1, `(.L_x_133) ;  /* 0x000003e000017945 */ /* 0x000fe20003800000 */
[----:B------:R-:W-:Y:S02]  /*7560*/  @P0 SEL R3, RZ, 0xffffffff, P4 ;  /* 0xffffffffff030807 */ /* 0x000fe40002000000 */
[----:B------:R-:W-:Y:S02]  /*7570*/  CS2R R86, SRZ ;  /* 0x0000000000567805 */ /* 0x000fe4000001ff00 */
[----:B------:R-:W-:Y:S02]  /*7580*/  LEA R17, R56, UR46, 0x3 ;  /* 0x0000002e38117c11 */ /* 0x000fe4000f8e18ff */
[----:B------:R-:W-:Y:S02]  /*7590*/  CS2R R84, SRZ ;  /* 0x0000000000547805 */ /* 0x000fe4000001ff00 */
[----:B------:R-:W-:Y:S01]  /*75a0*/  @P1 SEL R3, R0, R3, !P2 ;  /* 0x0000000300031207 */ /* 0x000fe20005000000 */
[----:B------:R-:W-:Y:S01]  /*75b0*/  IMAD.U32 R0, RZ, RZ, UR45 ;  /* 0x0000002dff007e24 */ /* 0x000fe2000f8e00ff */
[----:B------:R-:W-:Y:S02]  /*75c0*/  PLOP3.LUT P5, PT, PT, PT, PT, 0x8, 0x80 ;  /* 0x000000000080781c */ /* 0x000fe40003fae170 */
[----:B------:R-:W-:Y:S02]  /*75d0*/  CS2R R78, SRZ ;  /* 0x00000000004e7805 */ /* 0x000fe4000001ff00 */
[----:B------:R-:W-:Y:S02]  /*75e0*/  @P0 LOP3.LUT R3, R3, 0x1, RZ, 0xc0, !PT ;  /* 0x0000000103030812 */ /* 0x000fe400078ec0ff */
[----:B------:R-:W-:Y:S02]  /*75f0*/  CS2R R76, SRZ ;  /* 0x00000000004c7805 */ /* 0x000fe4000001ff00 */
[----:B------:R-:W-:Y:S02]  /*7600*/  LEA R0, R0, UR46, 0x3 ;  /* 0x0000002e00007c11 */ /* 0x000fe4000f8e18ff */
[----:B------:R-:W-:Y:S02]  /*7610*/  CS2R R70, SRZ ;  /* 0x0000000000467805 */ /* 0x000fe4000001ff00 */
[----:B------:R-:W-:Y:S02]  /*7620*/  ISETP.NE.U32.OR P6, PT, R3, 0x1, !P0 ;  /* 0x000000010300780c */ /* 0x000fe400047c5470 */
[----:B------:R-:W-:Y:S02]  /*7630*/  CS2R R68, SRZ ;  /* 0x0000000000447805 */ /* 0x000fe4000001ff00 */
[----:B------:R-:W-:Y:S02]  /*7640*/  LOP3.LUT R3, R103, 0x1, RZ, 0x3c, !PT ;  /* 0x0000000167037812 */ /* 0x000fe400078e3cff */
[----:B------:R-:W-:Y:S02]  /*7650*/  CS2R R62, SRZ ;  /* 0x00000000003e7805 */ /* 0x000fe4000001ff00 */
[----:B------:R-:W-:Y:S02]  /*7660*/  P2R R105, PR, RZ, 0x40 ;  /* 0x00000040ff697803 */ /* 0x000fe40000000000 */
[----:B------:R-:W-:Y:S02]  /*7670*/  CS2R R60, SRZ ;  /* 0x00000000003c7805 */ /* 0x000fe4000001ff00 */
[----:B------:R-:W-:Y:S02]  /*7680*/  CS2R R66, SRZ ;  /* 0x0000000000427805 */ /* 0x000fe4000001ff00 */
[----:B------:R-:W-:Y:S02]  /*7690*/  CS2R R64, SRZ ;  /* 0x0000000000407805 */ /* 0x000fe4000001ff00 */
[----:B------:R-:W-:Y:S04]  /*76a0*/  @P6 SHF.L.U32 R4, R3, 0x1f, RZ ;  /* 0x0000001f03046819 */ /* 0x000fe800000006ff */
[----:B------:R1:W2:Y:S02]  /*76b0*/  @P6 SYNCS.PHASECHK.TRANS64.TRYWAIT P0, [R0+URZ+0x2d0], R4 ;  /* 0x0002d004000065a7 */ /* 0x0002a400080011ff */
[----:B-1----:R-:W-:Y:S04]  /*76c0*/  SHF.L.U32 R4, R102, 0x1f, RZ ;  /* 0x0000001f66047819 */ /* 0x002fe800000006ff */
[----:B------:R1:W3:Y:S01]  /*76d0*/  SYNCS.PHASECHK.TRANS64.TRYWAIT P4, [R17+URZ+0x320], R4 ;  /* 0x00032004110075a7 */ /* 0x0002e200080811ff */
[----:B--2---:R-:W-:Y:S01]  /*76e0*/  @P6 PLOP3.LUT P5, PT, P0, PT, PT, 0x8, 0x80 ;  /* 0x000000000080681c */ /* 0x004fe200007ae170 */
[----:B------:R-:W-:Y:S01]  /*76f0*/  @!UPT UIADD3 URZ, UPT, UPT, URZ, URZ, URZ ;  /* 0x000000fffffff290 */ /* 0x000fe2000fffe0ff */
[----:B-1----:R-:W-:Y:S11]  /*7700*/  @!P6 BRA `(.L_x_134) ;  /* 0x000000000088e947 */ /* 0x002ff60003800000 */
[----:B------:R-:W-:Y:S01]  /*7710*/  ISETP.NE.U32.AND P0, PT, RZ, UR60, PT ;  /* 0x0000003cff007c0c */ /* 0x000fe2000bf05070 */
[----:B------:R-:W-:Y:S01]  /*7720*/  BSSY B0, `(.L_x_135) ;  /* 0x000000d000007945 */ /* 0x000fe20003800000 */
[----:B------:R-:W-:Y:S02]  /*7730*/  FSETP.NEU.AND P2, PT, R58, RZ, PT ;  /* 0x000000ff3a00720b */ /* 0x000fe40003f4d000 */
[----:B------:R-:W-:Y:S02]  /*7740*/  ISETP.NE.AND.EX P0, PT, RZ, UR61, PT, P0 ;  /* 0x0000003dff007c0c */ /* 0x000fe4000bf05300 */
[----:B------:R-:W-:Y:S02]  /*7750*/  LOP3.LUT P1, RZ, R97, 0xff, RZ, 0xc0, !PT ;  /* 0x000000ff61ff7812 */ /* 0x000fe4000782c0ff */
[----:B------:R-:W-:Y:S02]  /*7760*/  SEL R6, RZ, 0xffffffff, P2 ;  /* 0xffffffffff067807 */ /* 0x000fe40001000000 */
[----:B------:R-:W-:Y:S04]  /*7770*/  SEL R5, RZ, 0xffffffff, P0 ;  /* 0xffffffffff057807 */ /* 0x000fe80000000000 */
[----:B------:R-:W-:Y:S01]  /*7780*/  @P3 SEL R6, R5, R6, !P1 ;  /* 0x0000000605063207 */ /* 0x000fe20004800000 */
[----:B------:R-:W-:Y:S03]  /*7790*/  IMAD.U32 R5, RZ, RZ, UR45 ;  /* 0x0000002dff057e24 */ /* 0x000fe6000f8e00ff */
[----:B------:R-:W-:Y:S01]  /*77a0*/  LOP3.LUT R6, R6, 0x1, RZ, 0xc0, !PT ;  /* 0x0000000106067812 */ /* 0x000fe200078ec0ff */
[----:B------:R-:W-:Y:S06]  /*77b0*/  @!P5 BRA `(.L_x_136) ;  /* 0x00000000000cd947 */ /* 0x000fec0003800000 */
[----:B------:R-:W-:Y:S04]  /*77c0*/  SHF.L.U32 R3, R3, 0x1f, RZ ;  /* 0x0000001f03037819 */ /* 0x000fe800000006ff */
[----:B------:R-:W1:Y:S02]  /*77d0*/  SYNCS.PHASECHK.TRANS64.TRYWAIT P0, [R0+URZ+0x2d0], R3 ;  /* 0x0002d003000075a7 */ /* 0x000e6400080011ff */
[----:B-1----:R-:W-:Y:S05]  /*77e0*/  @!P0 BRA `(.L_x_137) ;  /* 0x00000030001c8947 */ /* 0x002fea0003800000 */
.L_x_136:
[----:B------:R-:W-:Y:S05]  /*77f0*/  BSYNC B0 ;  /* 0x0000000000007941 */ /* 0x000fea0003800000 */
.L_x_135:
[----:B------:R-:W-:Y:S02]  /*7800*/  ISETP.NE.U32.AND P0, PT, R6, 0x1, PT ;  /* 0x000000010600780c */ /* 0x000fe40003f05070 */
[----:B------:R-:W-:Y:S02]  /*7810*/  CS2R R66, SRZ ;  /* 0x0000000000427805 */ /* 0x000fe4000001ff00 */
[----:B------:R-:W-:Y:S02]  /*7820*/  CS2R R64, SRZ ;  /* 0x0000000000407805 */ /* 0x000fe4000001ff00 */
[----:B------:R-:W-:Y:S02]  /*7830*/  CS2R R62, SRZ ;  /* 0x00000000003e7805 */ /* 0x000fe4000001ff00 */
[----:B------:R-:W-:Y:S02]  /*7840*/  CS2R R60, SRZ ;  /* 0x00000000003c7805 */ /* 0x000fe4000001ff00 */
[----:B------:R-:W-:Y:S02]  /*7850*/  CS2R R70, SRZ ;  /* 0x0000000000467805 */ /* 0x000fe4000001ff00 */
[----:B------:R-:W-:Y:S02]  /*7860*/  CS2R R68, SRZ ;  /* 0x0000000000447805 */ /* 0x000fe4000001ff00 */
[----:B------:R-:W-:Y:S02]  /*7870*/  CS2R R78, SRZ ;  /* 0x00000000004e7805 */ /* 0x000fe4000001ff00 */
[----:B------:R-:W-:Y:S01]  /*7880*/  CS2R R76, SRZ ;  /* 0x00000000004c7805 */ /* 0x000fe2000001ff00 */
[----:B------:R-:W-:Y:S01]  /*7890*/  IMAD.MOV.U32 R86, RZ, RZ, RZ ;  /* 0x000000ffff567224 */ /* 0x000fe200078e00ff */
[----:B------:R-:W-:Y:S01]  /*78a0*/  CS2R R84, SRZ ;  /* 0x0000000000547805 */ /* 0x000fe2000001ff00 */
[----:B-1----:R-:W-:Y:S01]  /*78b0*/  @P0 IMAD R0, R5, 0x1400, R96 ;  /* 0x0000140005000824 */ /* 0x002fe200078e0260 */
[----:B------:R-:W-:Y:S05]  /*78c0*/  @P0 WARPSYNC.ALL ;  /* 0x0000000000000948 */ /* 0x000fea0003800000 */
[----:B------:R-:W-:Y:S05]  /*78d0*/  @P0 LEA R0, R0, UR46, 0x1 ;  /* 0x0000002e00000c11 */ /* 0x000fea000f8e08ff */
[----:B------:R1:W2:Y:S04]  /*78e0*/  @P0 LDSM.16.M88.4 R64, [R0+0x400] ;  /* 0x000400000040083b */ /* 0x0002a80000000200 */
[----:B------:R1:W1:Y:S04]  /*78f0*/  @P0 LDSM.16.M88.4 R60, [R0+0xc00] ;  /* 0x000c0000003c083b */ /* 0x0002680000000200 */
[----:B------:R1:W1:Y:S04]  /*7900*/  @P0 LDSM.16.M88.4 R68, [R0+0x1400] ;  /* 0x001400000044083b */ /* 0x0002680000000200 */
[----:B------:R1:W1:Y:S04]  /*7910*/  @P0 LDSM.16.M88.4 R76, [R0+0x1c00] ;  /* 0x001c0000004c083b */ /* 0x0002680000000200 */
[----:B------:R1:W1:Y:S02]  /*7920*/  @P0 LDSM.16.M88.4 R84, [R0+0x2400] ;  /* 0x002400000054083b */ /* 0x0002640000000200 */
.L_x_134:
[----:B------:R-:W-:Y:S05]  /*7930*/  BSYNC B1 ;  /* 0x0000000000017941 */ /* 0x000fea0003800000 */
.L_x_133:
[----:B-1----:R-:W-:Y:S04]  /*7940*/  LEA.HI R0, R56, R56, RZ, 0x1 ;  /* 0x0000003838007211 */ /* 0x002fe800078f08ff */
[----:B------:R-:W-:Y:S02]  /*7950*/  SHF.R.U32.HI R3, RZ, 0x1, R0 ;  /* 0x00000001ff037819 */ /* 0x000fe40000011600 */
[----:B------:R-:W-:Y:S03]  /*7960*/  LOP3.LUT R0, R0, 0xffe, RZ, 0xc0, !PT ;  /* 0x00000ffe00007812 */ /* 0x000fe600078ec0ff */
[----:B------:R-:W-:Y:S02]  /*7970*/  IMAD R3, R3, 0x50, R2 ;  /* 0x0000005003037824 */ /* 0x000fe400078e0202 */
[----:B------:R-:W-:Y:S04]  /*7980*/  IMAD.IADD R0, R56, 0x1, -R0 ;  /* 0x0000000138007824 */ /* 0x000fe800078e0a00 */
[----:B------:R-:W-:Y:S05]  /*7990*/  IMAD R16, R0, 0x100000, R3 ;  /* 0x0010000000107824 */ /* 0x000fea00078e0203 */
[----:B------:R-:W-:Y:S04]  /*79a0*/  SHF.R.U32.HI R0, RZ, 0x15, R16 ;  /* 0x00000015ff007819 */ /* 0x000fe80000011610 */
[----:B------:R-:W-:Y:S01]  /*79b0*/  LOP3.LUT P0, RZ, R0, 0x3, R98, 0x48, !PT ;  /* 0x0000000300ff7812 */ /* 0x000fe20007804862 */
[----:B------:R-:W-:Y:S01]  /*79c0*/  @!UPT UIADD3 URZ, UPT, UPT, URZ, URZ, URZ ;  /* 0x000000fffffff290 */ /* 0x000fe2000fffe0ff */
[----:B---3--:R-:W-:Y:S11]  /*79d0*/  @P4 BRA `(.L_x_138) ;  /* 0x0000000000084947 */ /* 0x008ff60003800000 */
[----:B------:R-:W1:Y:S02]  /*79e0*/  SYNCS.PHASECHK.TRANS64.TRYWAIT P1, [R17+URZ+0x320], R4 ;  /* 0x00032004110075a7 */ /* 0x000e6400080211ff */
[----:B-1----:R-:W-:Y:S05]  /*79f0*/  @!P1 BRA `(.L_x_139) ;  /* 0x0000002c00ac9947 */ /* 0x002fea0003800000 */
.L_x_138:
[----:B------:R-:W-:Y:S05]  /*7a00*/  @!P0 BRA `(.L_x_140) ;  /* 0x0000000000408947 */ /* 0x000fea0003800000 */
[----:B------:R-:W3:Y:S01]  /*7a10*/  LDCU.64 UR8, c[0x4][0x70] ;  /* 0x01000e00ff0877ac */ /* 0x000ee20008000a00 */
[----:B------:R-:W-:Y:S01]  /*7a20*/  MOV R15, 0x0 ;  /* 0x00000000000f7802 */ /* 0x000fe20000000f00 */
[----:B------:R-:W-:Y:S02]  /*7a30*/  HFMA2 R12, -RZ, RZ, 0, 5.9604644775390625e-08 ;  /* 0x00000001ff0c7431 */ /* 0x000fe400000001ff */
[----:B------:R-:W-:Y:S02]  /*7a40*/  IMAD.MOV.U32 R8, RZ, RZ, 0x192 ;  /* 0x00000192ff087424 */ /* 0x000fe400078e00ff */
[----:B------:R-:W-:Y:S01]  /*7a50*/  IMAD.MOV.U32 R13, RZ, RZ, RZ ;  /* 0x000000ffff0d7224 */ /* 0x000fe200078e00ff */
[----:B------:R-:W5:Y:S01]  /*7a60*/  LDCU.64 UR6, c[0x4][0x78] ;  /* 0x01000f00ff0677ac */ /* 0x000f620008000a00 */
[----:B------:R-:W2:Y:S01]  /*7a70*/  LDC.64 R14, c[0x4][R15] ;  /* 0x010000000f0e7b82 */ /* 0x000ea20000000a00 */
[----:B------:R-:W4:Y:S01]  /*7a80*/  LDCU.64 UR4, c[0x4][0x10] ;  /* 0x01000200ff0477ac */ /* 0x000f220008000a00 */
[----:B---3--:R-:W-:Y:S01]  /*7a90*/  MOV R5, UR9 ;  /* 0x0000000900057c02 */ /* 0x008fe20008000f00 */
[----:B-1----:R-:W-:Y:S01]  /*7aa0*/  IMAD.U32 R4, RZ, RZ, UR8 ;  /* 0x00000008ff047e24 */ /* 0x002fe2000f8e00ff */
[----:B-----5:R-:W-:Y:S01]  /*7ab0*/  MOV R7, UR7 ;  /* 0x0000000700077c02 */ /* 0x020fe20008000f00 */
[----:B------:R-:W-:Y:S01]  /*7ac0*/  IMAD.U32 R6, RZ, RZ, UR6 ;  /* 0x00000006ff067e24 */ /* 0x000fe2000f8e00ff */
[----:B----4-:R-:W-:Y:S01]  /*7ad0*/  MOV R11, UR5 ;  /* 0x00000005000b7c02 */ /* 0x010fe20008000f00 */
[----:B------:R-:W-:Y:S02]  /*7ae0*/  IMAD.U32 R10, RZ, RZ, UR4 ;  /* 0x00000004ff0a7e24 */ /* 0x000fe4000f8e00ff */
[----:B------:R-:W-:Y:S07]  /*7af0*/  LEPC R20, `(.L_x_140) ;  /* 0x000000001014794e */ /* 0x000fee0000000000 */
[----:B--2---:R-:W-:Y:S05]  /*7b00*/  CALL.ABS.NOINC R14 ;  /* 0x000000000e007343 */ /* 0x004fea0003c00000 */
.L_x_140:
[----:B------:R-:W-:Y:S05]  /*7b10*/  WARPSYNC.ALL ;  /* 0x0000000000007948 */ /* 0x000fea0003800000 */
[C---:B------:R-:W-:Y:S01]  /*7b20*/  R2UR UR4, R16.reuse ;  /* 0x00000000100472ca */ /* 0x040fe200000e0000 */
[----:B------:R-:W-:Y:S05]  /*7b30*/  VIADD R0, R16, 0x10 ;  /* 0x0000001010007836 */ /* 0x000fea0000000000 */
[----:B------:R-:W-:Y:S04]  /*7b40*/  SHF.R.U32.HI R0, RZ, 0x15, R0 ;  /* 0x00000015ff007819 */ /* 0x000fe80000011600 */
[----:B------:R-:W-:Y:S03]  /*7b50*/  LOP3.LUT P0, RZ, R0, 0x3, R98, 0x48, !PT ;  /* 0x0000000300ff7812 */ /* 0x000fe60007804862 */
[----:B------:R-:W3:Y:S10]  /*7b60*/  LDTM.16dp256bit.x2 R48, tmem[UR4] ;  /* 0x00000004003079ee */ /* 0x000ef400080a0000 */
[----:B---3--:R-:W-:Y:S05]  /*7b70*/  @!P0 BRA `(.L_x_141) ;  /* 0x0000000000408947 */ /* 0x008fea0003800000 */
        /* <DEDUP_REMOVED lines=16> */
.L_x_141:
[----:B------:R-:W-:Y:S05]  /*7c80*/  WARPSYNC.ALL ;  /* 0x0000000000007948 */ /* 0x000fea0003800000 */
[C---:B------:R-:W-:Y:S01]  /*7c90*/  R2UR UR4, R16.reuse ;  /* 0x00000000100472ca */ /* 0x040fe200000e0000 */
[----:B------:R-:W-:Y:S05]  /*7ca0*/  VIADD R0, R16, 0x20 ;  /* 0x0000002010007836 */ /* 0x000fea0000000000 */
[----:B------:R-:W-:Y:S04]  /*7cb0*/  SHF.R.U32.HI R0, RZ, 0x15, R0 ;  /* 0x00000015ff007819 */ /* 0x000fe80000011600 */
[----:B------:R-:W-:Y:S03]  /*7cc0*/  LOP3.LUT P0, RZ, R0, 0x3, R98, 0x48, !PT ;  /* 0x0000000300ff7812 */ /* 0x000fe60007804862 */
[----:B------:R-:W3:Y:S10]  /*7cd0*/  LDTM.16dp256bit.x2 R40, tmem[UR4+0x10] ;  /* 0x00001004002879ee */ /* 0x000ef400080a0000 */
        /* <DEDUP_REMOVED lines=17> */
.L_x_142:
        /* <DEDUP_REMOVED lines=23> */
.L_x_143:
        /* <DEDUP_REMOVED lines=23> */
.L_x_144:
[----:B------:R-:W-:Y:S01]  /*80d0*/  ISETP.NE.AND P0, PT, R104, RZ, PT ;  /* 0x000000ff6800720c */ /* 0x000fe20003f05270 */
[----:B------:R-:W-:Y:S05]  /*80e0*/  WARPSYNC.ALL ;  /* 0x0000000000007948 */ /* 0x000fea0003800000 */
[----:B------:R-:W-:Y:S01]  /*80f0*/  R2UR UR4, R16 ;  /* 0x00000000100472ca */ /* 0x000fe200000e0000 */
[C---:B----4-:R-:W-:Y:S01]  /*8100*/  FMUL R0, R57.reuse, R48 ;  /* 0x0000003039007220 */ /* 0x050fe20000400000 */
[C---:B--2---:R-:W-:Y:S01]  /*8110*/  SHF.L.U32 R48, R64.reuse, 0x10, RZ ;  /* 0x0000001040307819 */ /* 0x044fe200000006ff */
[C---:B------:R-:W-:Y:S01]  /*8120*/  FMUL R3, R57.reuse, R49 ;  /* 0x0000003139037220 */ /* 0x040fe20000400000 */
[----:B------:R-:W-:Y:S01]  /*8130*/  LOP3.LUT R49, R64, 0xffff0000, RZ, 0xc0, !PT ;  /* 0xffff000040317812 */ /* 0x000fe200078ec0ff */
[----:B------:R-:W-:Y:S01]  /*8140*/  FMUL R12, R57, R50 ;  /* 0x00000032390c7220 */ /* 0x000fe20000400000 */
[----:B------:R-:W-:Y:S01]  /*8150*/  SHF.L.U32 R50, R65, 0x10, RZ ;  /* 0x0000001041327819 */ /* 0x000fe200000006ff */
[C---:B------:R-:W-:Y:S01]  /*8160*/  FFMA R0, R58.reuse, R48, R0 ;  /* 0x000000303a007223 */ /* 0x040fe20000000000 */
[----:B------:R-:W-:Y:S01]  /*8170*/  R2UR UR5, R17 ;  /* 0x00000000110572ca */ /* 0x000fe200000e0000 */
[C---:B------:R-:W-:Y:S01]  /*8180*/  FFMA R3, R58.reuse, R49, R3 ;  /* 0x000000313a037223 */ /* 0x040fe20000000003 */
[----:B------:R-:W-:Y:S01]  /*8190*/  SHF.L.U32 R59, R63, 0x10, RZ ;  /* 0x000000103f3b7819 */ /* 0x000fe200000006ff */
[----:B------:R-:W-:Y:S01]  /*81a0*/  FFMA R12, R58, R50, R12 ;  /* 0x000000323a0c7223 */ /* 0x000fe2000000000c */
[----:B------:R-:W-:Y:S01]  /*81b0*/  LOP3.LUT R64, R69, 0xffff0000, RZ, 0xc0, !PT ;  /* 0xffff000045407812 */ /* 0x000fe200078ec0ff */
[----:B-1----:R-:W1:Y:S01]  /*81c0*/  LDTM.16dp256bit.x2 R4, tmem[UR4+0x40] ;  /* 0x00004004000479ee */ /* 0x002e6200080a0000 */
[----:B------:R-:W-:Y:S01]  /*81d0*/  F2FP.BF16.F32.PACK_AB R48, R3, R0 ;  /* 0x000000000330723e */ /* 0x000fe200000010ff */
[----:B------:R-:W-:Y:S01]  /*81e0*/  NOP ;  /* 0x0000000000007918 */ /* 0x000fe20000000000 */
[----:B------:R-:W-:Y:S01]  /*81f0*/  MOV R0, UR45 ;  /* 0x0000002d00007c02 */ /* 0x000fe20008000f00 */
[----:B------:R-:W-:Y:S01]  /*8200*/  FMUL R13, R57, R51 ;  /* 0x00000033390d7220 */ /* 0x000fe20000400000 */
[----:B------:R-:W-:Y:S01]  /*8210*/  LOP3.LUT R51, R65, 0xffff0000, RZ, 0xc0, !PT ;  /* 0xffff000041337812 */ /* 0x000fe200078ec0ff */
[----:B------:R-:W-:Y:S01]  /*8220*/  FMUL R14, R57, R52 ;  /* 0x00000034390e7220 */ /* 0x000fe20000400000 */
[----:B------:R-:W-:Y:S01]  /*8230*/  SHF.L.U32 R52, R66, 0x10, RZ ;  /* 0x0000001042347819 */ /* 0x000fe200000006ff */
[----:B------:R-:W-:Y:S01]  /*8240*/  UIADD3 UR4, UPT, UPT, UR5, 0x340, URZ ;  /* 0x0000034005047890 */ /* 0x000fe2000fffe0ff */
[----:B------:R-:W-:Y:S01]  /*8250*/  SHF.L.U32 R65, R70, 0x10, RZ ;  /* 0x0000001046417819 */ /* 0x000fe200000006ff */
[----:B------:R-:W-:Y:S01]  /*8260*/  FFMA R13, R58, R51, R13 ;  /* 0x000000333a0d7223 */ /* 0x000fe2000000000d */
[----:B------:R-:W-:Y:S01]  /*8270*/  LOP3.LUT R72, R77, 0xffff0000, RZ, 0xc0, !PT ;  /* 0xffff00004d487812 */ /* 0x000fe200078ec0ff */
[----:B------:R-:W-:Y:S01]  /*8280*/  UPRMT UR4, UR44, 0x654, UR4 ;  /* 0x000006542c047896 */ /* 0x000fe20008000004 */
[----:B------:R-:W-:Y:S01]  /*8290*/  SHF.L.U32 R73, R78, 0x10, RZ ;  /* 0x000000104e497819 */ /* 0x000fe200000006ff */
[C---:B------:R-:W-:Y:S01]  /*82a0*/  FMUL R15, R57.reuse, R53 ;  /* 0x00000035390f7220 */ /* 0x040fe20000400000 */
[----:B------:R-:W-:Y:S01]  /*82b0*/  LOP3.LUT R53, R66, 0xffff0000, RZ, 0xc0, !PT ;  /* 0xffff000042357812 */ /* 0x000fe200078ec0ff */
[----:B------:R-:W-:Y:S01]  /*82c0*/  FMUL R16, R57, R54 ;  /* 0x0000003639107220 */ /* 0x000fe20000400000 */
[----:B------:R-:W-:Y:S01]  /*82d0*/  SHF.L.U32 R54, R67, 0x10, RZ ;  /* 0x0000001043367819 */ /* 0x000fe200000006ff */
[----:B------:R-:W-:Y:S01]  /*82e0*/  FMUL R17, R57, R55 ;  /* 0x0000003739117220 */ /* 0x000fe20000400000 */
[----:B------:R-:W-:Y:S01]  /*82f0*/  LOP3.LUT R55, R67, 0xffff0000, RZ, 0xc0, !PT ;  /* 0xffff000043377812 */ /* 0x000fe200078ec0ff */
[C---:B------:R-:W-:Y:S01]  /*8300*/  FMUL R20, R57.reuse, R42 ;  /* 0x0000002a39147220 */ /* 0x040fe20000400000 */
[C---:B------:R-:W-:Y:S01]  /*8310*/  SHF.L.U32 R42, R60.reuse, 0x10, RZ ;  /* 0x000000103c2a7819 */ /* 0x040fe200000006ff */
[----:B------:R-:W-:Y:S01]  /*8320*/  FMUL R21, R57, R43 ;  /* 0x0000002b39157220 */ /* 0x000fe20000400000 */
[----:B------:R-:W-:Y:S01]  /*8330*/  LOP3.LUT R43, R60, 0xffff0000, RZ, 0xc0, !PT ;  /* 0xffff00003c2b7812 */ /* 0x000fe200078ec0ff */
[C---:B------:R-:W-:Y:S01]  /*8340*/  FFMA R14, R58.reuse, R52, R14 ;  /* 0x000000343a0e7223 */ /* 0x040fe2000000000e */
[----:B------:R-:W-:Y:S01]  /*8350*/  LOP3.LUT R60, R63, 0xffff0000, RZ, 0xc0, !PT ;  /* 0xffff00003f3c7812 */ /* 0x000fe200078ec0ff */
[----:B------:R-:W-:Y:S01]  /*8360*/  FMUL R18, R57, R40 ;  /* 0x0000002839127220 */ /* 0x000fe20000400000 */
[----:B------:R-:W-:Y:S01]  /*8370*/  SHF.L.U32 R63, R69, 0x10, RZ ;  /* 0x00000010453f7819 */ /* 0x000fe200000006ff */
[----:B------:R-:W-:Y:S01]  /*8380*/  FMUL R22, R57, R44 ;  /* 0x0000002c39167220 */ /* 0x000fe20000400000 */
[----:B------:R-:W-:Y:S01]  /*8390*/  SHF.L.U32 R44, R61, 0x10, RZ ;  /* 0x000000103d2c7819 */ /* 0x000fe200000006ff */
[----:B------:R-:W-:Y:S01]  /*83a0*/  FFMA R15, R58, R53, R15 ;  /* 0x000000353a0f7223 */ /* 0x000fe2000000000f */
[----:B------:R-:W-:Y:S01]  /*83b0*/  LOP3.LUT R66, R70, 0xffff0000, RZ, 0xc0, !PT ;  /* 0xffff000046427812 */ /* 0x000fe200078ec0ff */
[----:B------:R-:W-:Y:S01]  /*83c0*/  FMUL R19, R57, R41 ;  /* 0x0000002939137220 */ /* 0x000fe20000400000 */
[----:B------:R-:W-:Y:S01]  /*83d0*/  SHF.L.U32 R67, R71, 0x10, RZ ;  /* 0x0000001047437819 */ /* 0x000fe200000006ff */
[----:B------:R-:W-:Y:S01]  /*83e0*/  FMUL R23, R57, R45 ;  /* 0x0000002d39177220 */ /* 0x000fe20000400000 */
[----:B------:R-:W-:Y:S01]  /*83f0*/  LOP3.LUT R45, R61, 0xffff0000, RZ, 0xc0, !PT ;  /* 0xffff00003d2d7812 */ /* 0x000fe200078ec0ff */
[----:B------:R-:W-:Y:S01]  /*8400*/  FFMA R16, R58, R54, R16 ;  /* 0x000000363a107223 */ /* 0x000fe20000000010 */
[----:B------:R-:W-:Y:S01]  /*8410*/  SHF.L.U32 R61, R68, 0x10, RZ ;  /* 0x00000010443d7819 */ /* 0x000fe200000006ff */
[C---:B------:R-:W-:Y:S01]  /*8420*/  FMUL R40, R57.reuse, R46 ;  /* 0x0000002e39287220 */ /* 0x040fe20000400000 */
[----:B------:R-:W-:Y:S01]  /*8430*/  SHF.L.U32 R46, R62, 0x10, RZ ;  /* 0x000000103e2e7819 */ /* 0x000fe200000006ff */
[----:B------:R-:W-:Y:S01]  /*8440*/  FFMA R17, R58, R55, R17 ;  /* 0x000000373a117223 */ /* 0x000fe20000000011 */
[----:B------:R-:W-:Y:S01]  /*8450*/  SHF.L.U32 R69, R76, 0x10, RZ ;  /* 0x000000104c457819 */ /* 0x000fe200000006ff */
[----:B------:R-:W-:Y:S01]  /*8460*/  FMUL R41, R57, R47 ;  /* 0x0000002f39297220 */ /* 0x000fe20000400000 */
[----:B------:R-:W-:Y:S01]  /*8470*/  LOP3.LUT R47, R62, 0xffff0000, RZ, 0xc0, !PT ;  /* 0xffff00003e2f7812 */ /* 0x000fe200078ec0ff */
[----:B------:R-:W-:Y:S01]  /*8480*/  FFMA R18, R58, R42, R18 ;  /* 0x0000002a3a127223 */ /* 0x000fe20000000012 */
[----:B------:R-:W-:Y:S01]  /*8490*/  LOP3.LUT R62, R68, 0xffff0000, RZ, 0xc0, !PT ;  /* 0xffff0000443e7812 */ /* 0x000fe200078ec0ff */
[C---:B------:R-:W-:Y:S01]  /*84a0*/  FFMA R19, R58.reuse, R43, R19 ;  /* 0x0000002b3a137223 */ /* 0x040fe20000000013 */
[----:B------:R-:W-:Y:S01]  /*84b0*/  LOP3.LUT R68, R71, 0xffff0000, RZ, 0xc0, !PT ;  /* 0xffff000047447812 */ /* 0x000fe200078ec0ff */
[----:B------:R-:W-:Y:S01]  /*84c0*/  FFMA R20, R58, R44, R20 ;  /* 0x0000002c3a147223 */ /* 0x000fe20000000014 */
[----:B------:R-:W-:Y:S01]  /*84d0*/  LOP3.LUT R70, R76, 0xffff0000, RZ, 0xc0, !PT ;  /* 0xffff00004c467812 */ /* 0x000fe200078ec0ff */
[C---:B------:R-:W-:Y:S01]  /*84e0*/  FFMA R21, R58.reuse, R45, R21 ;  /* 0x0000002d3a157223 */ /* 0x040fe20000000015 */
[----:B------:R-:W-:Y:S01]  /*84f0*/  SHF.L.U32 R71, R77, 0x10, RZ ;  /* 0x000000104d477819 */ /* 0x000fe200000006ff */
[----:B------:R-:W-:Y:S01]  /*8500*/  FFMA R22, R58, R46, R22 ;  /* 0x0000002e3a167223 */ /* 0x000fe20000000016 */
[----:B------:R-:W-:Y:S01]  /*8510*/  LOP3.LUT R74, R78, 0xffff0000, RZ, 0xc0, !PT ;  /* 0xffff00004e4a7812 */ /* 0x000fe200078ec0ff */
[----:B------:R-:W-:Y:S01]  /*8520*/  FMUL R32, R57, R32 ;  /* 0x0000002039207220 */ /* 0x000fe20000400000 */
[C---:B------:R-:W-:Y:S01]  /*8530*/  SHF.L.U32 R75, R79.reuse, 0x10, RZ ;  /* 0x000000104f4b7819 */ /* 0x040fe200000006ff */
[----:B------:R-:W-:Y:S01]  /*8540*/  FFMA R23, R58, R47, R23 ;  /* 0x0000002f3a177223 */ /* 0x000fe20000000017 */
[----:B------:R-:W-:Y:S01]  /*8550*/  LOP3.LUT R76, R79, 0xffff0000, RZ, 0xc0, !PT ;  /* 0xffff00004f4c7812 */ /* 0x000fe200078ec0ff */
[C---:B------:R-:W-:Y:S01]  /*8560*/  FMUL R33, R57.reuse, R33 ;  /* 0x0000002139217220 */ /* 0x040fe20000400000 */
[----:B------:R-:W-:Y:S01]  /*8570*/  SHF.L.U32 R77, R84, 0x10, RZ ;  /* 0x00000010544d7819 */ /* 0x000fe200000006ff */
[----:B------:R-:W-:Y:S01]  /*8580*/  FFMA R40, R58, R59, R40 ;  /* 0x0000003b3a287223 */ /* 0x000fe20000000028 */
[----:B------:R-:W-:Y:S01]  /*8590*/  LOP3.LUT R78, R84, 0xffff0000, RZ, 0xc0, !PT ;  /* 0xffff0000544e7812 */ /* 0x000fe200078ec0ff */
[----:B------:R-:W-:Y:S01]  /*85a0*/  FMUL R34, R57, R34 ;  /* 0x0000002239227220 */ /* 0x000fe20000400000 */
[----:B------:R-:W-:Y:S01]  /*85b0*/  F2FP.BF16.F32.PACK_AB R49, R13, R12 ;  /* 0x0000000c0d31723e */ /* 0x000fe200000010ff */
[C---:B------:R-:W-:Y:S01]  /*85c0*/  FFMA R41, R58.reuse, R60, R41 ;  /* 0x0000003c3a297223 */ /* 0x040fe20000000029 */
[----:B------:R-:W-:Y:S01]  /*85d0*/  F2FP.BF16.F32.PACK_AB R50, R15, R14 ;  /* 0x0000000e0f32723e */ /* 0x000fe200000010ff */
[----:B------:R-:W-:Y:S01]  /*85e0*/  FMUL R35, R57, R35 ;  /* 0x0000002339237220 */ /* 0x000fe20000400000 */
[----:B------:R-:W-:Y:S01]  /*85f0*/  F2FP.BF16.F32.PACK_AB R51, R17, R16 ;  /* 0x000000101133723e */ /* 0x000fe200000010ff */
[C---:B------:R-:W-:Y:S01]  /*8600*/  FFMA R32, R58.reuse, R61, R32 ;  /* 0x0000003d3a207223 */ /* 0x040fe20000000020 */
[----:B------:R-:W-:Y:S01]  /*8610*/  SHF.L.U32 R79, R85, 0x10, RZ ;  /* 0x00000010554f7819 */ /* 0x000fe200000006ff */
[----:B------:R-:W-:Y:S01]  /*8620*/  FMUL R36, R57, R36 ;  /* 0x0000002439247220 */ /* 0x000fe20000400000 */
[----:B------:R-:W-:Y:S01]  /*8630*/  LOP3.LUT R80, R85, 0xffff0000, RZ, 0xc0, !PT ;  /* 0xffff000055507812 */ /* 0x000fe200078ec0ff */
[----:B-1----:R-:W-:Y:S01]  /*8640*/  SYNCS.ARRIVE.TRANS64.RED.A1T0 RZ, [UR4], RZ ;  /* 0x000000ffffff79a7 */ /* 0x002fe20008100404 */
[----:B------:R-:W-:Y:S01]  /*8650*/  F2FP.BF16.F32.PACK_AB R12, R19, R18 ;  /* 0x00000012130c723e */ /* 0x000fe200000010ff */
[C---:B------:R-:W-:Y:S01]  /*8660*/  FFMA R33, R58.reuse, R62, R33 ;  /* 0x0000003e3a217223 */ /* 0x040fe20000000021 */
[----:B------:R-:W-:Y:S01]  /*8670*/  F2FP.BF16.F32.PACK_AB R13, R21, R20 ;  /* 0x00000014150d723e */ /* 0x000fe200000010ff */
[C---:B------:R-:W-:Y:S01]  /*8680*/  FFMA R34, R58.reuse, R63, R34 ;  /* 0x0000003f3a227223 */ /* 0x040fe20000000022 */
[----:B------:R-:W-:Y:S01]  /*8690*/  F2FP.BF16.F32.PACK_AB R14, R23, R22 ;  /* 0x00000016170e723e */ /* 0x000fe200000010ff */
[C---:B------:R-:W-:Y:S01]  /*86a0*/  FFMA R35, R58.reuse, R64, R35 ;  /* 0x000000403a237223 */ /* 0x040fe20000000023 */
[----:B------:R-:W-:Y:S01]  /*86b0*/  F2FP.BF16.F32.PACK_AB R15, R41, R40 ;  /* 0x00000028290f723e */ /* 0x000fe200000010ff */
[----:B------:R-:W-:Y:S01]  /*86c0*/  FFMA R36, R58, R65, R36 ;  /* 0x000000413a247223 */ /* 0x000fe20000000024 */
[----:B------:R-:W-:Y:S01]  /*86d0*/  F2FP.BF16.F32.PACK_AB R32, R33, R32 ;  /* 0x000000202120723e */ /* 0x000fe200000010ff */
[----:B------:R-:W-:Y:S01]  /*86e0*/  IMAD R0, R0, 0x1400, R96 ;  /* 0x0000140000007824 */ /* 0x000fe200078e0260 */
[----:B------:R-:W-:Y:S01]  /*86f0*/  F2FP.BF16.F32.PACK_AB R33, R35, R34 ;  /* 0x000000222321723e */ /* 0x000fe200000010ff */
[C---:B------:R-:W-:Y:S01]  /*8700*/  FMUL R37, R57.reuse, R37 ;  /* 0x0000002539257220 */ /* 0x040fe20000400000 */
[C---:B------:R-:W-:Y:S01]  /*8710*/  FMUL R38, R57.reuse, R38 ;  /* 0x0000002639267220 */ /* 0x040fe20000400000 */
[C---:B------:R-:W-:Y:S01]  /*8720*/  FMUL R39, R57.reuse, R39 ;  /* 0x0000002739277220 */ /* 0x040fe20000400000 */
[----:B------:R-:W-:Y:S01]  /*8730*/  LEA R0, R0, UR46, 0x1 ;  /* 0x0000002e00007c11 */ /* 0x000fe2000f8e08ff */
[C---:B------:R-:W-:Y:S01]  /*8740*/  FFMA R37, R58.reuse, R66, R37 ;  /* 0x000000423a257223 */ /* 0x040fe20000000025 */
[C---:B------:R-:W-:Y:S01]  /*8750*/  FFMA R38, R58.reuse, R67, R38 ;  /* 0x000000433a267223 */ /* 0x040fe20000000026 */
[C---:B------:R-:W-:Y:S01]  /*8760*/  FFMA R39, R58.reuse, R68, R39 ;  /* 0x000000443a277223 */ /* 0x040fe20000000027 */
[----:B------:R-:W-:Y:S01]  /*8770*/  FMUL R24, R57, R24 ;  /* 0x0000001839187220 */ /* 0x000fe20000400000 */
[----:B------:R1:W-:Y:S01]  /*8780*/  STSM.16.M88.4 [R0+0x400], R48 ;  /* 0x0004003000007844 */ /* 0x0003e20000000200 */
[----:B------:R-:W-:Y:S01]  /*8790*/  F2FP.BF16.F32.PACK_AB R34, R37, R36 ;  /* 0x000000242522723e */ /* 0x000fe200000010ff */
[----:B------:R-:W-:Y:S01]  /*87a0*/  FMUL R25, R57, R25 ;  /* 0x0000001939197220 */ /* 0x000fe20000400000 */
[----:B------:R-:W-:Y:S05]  /*87b0*/  F2FP.BF16.F32.PACK_AB R35, R39, R38 ;  /* 0x000000262723723e */ /* 0x000fea00000010ff */
[----:B------:R1:W-:Y:S01]  /*87c0*/  STSM.16.M88.4 [R0+0xc00], R12 ;  /* 0x000c000c00007844 */ /* 0x0003e20000000200 */
[C---:B------:R-:W-:Y:S01]  /*87d0*/  FFMA R24, R58.reuse, R69, R24 ;  /* 0x000000453a187223 */ /* 0x040fe20000000018 */
[C---:B------:R-:W-:Y:S01]  /*87e0*/  FFMA R25, R58.reuse, R70, R25 ;  /* 0x000000463a197223 */ /* 0x040fe20000000019 */
[C---:B------:R-:W-:Y:S05]  /*87f0*/  FMUL R26, R57.reuse, R26 ;  /* 0x0000001a391a7220 */ /* 0x040fea0000400000 */
[----:B------:R1:W-:Y:S01]  /*8800*/  STSM.16.M88.4 [R0+0x1400], R32 ;  /* 0x0014002000007844 */ /* 0x0003e20000000200 */
[C---:B------:R-:W-:Y:S01]  /*8810*/  FMUL R27, R57.reuse, R27 ;  /* 0x0000001b391b7220 */ /* 0x040fe20000400000 */
[----:B------:R-:W-:Y:S01]  /*8820*/  FMUL R28, R57, R28 ;  /* 0x0000001c391c7220 */ /* 0x000fe20000400000 */
[----:B------:R-:W-:Y:S01]  /*8830*/  F2FP.BF16.F32.PACK_AB R24, R25, R24 ;  /* 0x000000181918723e */ /* 0x000fe200000010ff */
[C---:B------:R-:W-:Y:S01]  /*8840*/  FFMA R26, R58.reuse, R71, R26 ;  /* 0x000000473a1a7223 */ /* 0x040fe2000000001a */
[C---:B------:R-:W-:Y:S01]  /*8850*/  FFMA R27, R58.reuse, R72, R27 ;  /* 0x000000483a1b7223 */ /* 0x040fe2000000001b */
[----:B------:R-:W-:Y:S01]  /*8860*/  FFMA R28, R58, R73, R28 ;  /* 0x000000493a1c7223 */ /* 0x000fe2000000001c */
[C---:B------:R-:W-:Y:S01]  /*8870*/  FMUL R29, R57.reuse, R29 ;  /* 0x0000001d391d7220 */ /* 0x040fe20000400000 */
[----:B------:R-:W-:Y:S01]  /*8880*/  SHF.L.U32 R81, R86, 0x10, RZ ;  /* 0x0000001056517819 */ /* 0x000fe200000006ff */
[----:B------:R-:W-:Y:S01]  /*8890*/  FMUL R30, R57, R30 ;  /* 0x0000001e391e7220 */ /* 0x000fe20000400000 */
[----:B------:R-:W-:Y:S01]  /*88a0*/  F2FP.BF16.F32.PACK_AB R25, R27, R26 ;  /* 0x0000001a1b19723e */ /* 0x000fe200000010ff */
[C---:B------:R-:W-:Y:S01]  /*88b0*/  FFMA R29, R58.reuse, R74, R29 ;  /* 0x0000004a3a1d7223 */ /* 0x040fe2000000001d */
[C---:B------:R-:W-:Y:S01]  /*88c0*/  FMUL R31, R57.reuse, R31 ;  /* 0x0000001f391f7220 */ /* 0x040fe20000400000 */
[C---:B------:R-:W-:Y:S01]  /*88d0*/  FMUL R4, R57.reuse, R4 ;  /* 0x0000000439047220 */ /* 0x040fe20000400000 */
[C---:B------:R-:W-:Y:S01]  /*88e0*/  FMUL R5, R57.reuse, R5 ;  /* 0x0000000539057220 */ /* 0x040fe20000400000 */
[C---:B------:R-:W-:Y:S01]  /*88f0*/  FFMA R30, R58.reuse, R75, R30 ;  /* 0x0000004b3a1e7223 */ /* 0x040fe2000000001e */
[C---:B------:R-:W-:Y:S01]  /*8900*/  FMUL R6, R57.reuse, R6 ;  /* 0x0000000639067220 */ /* 0x040fe20000400000 */
[C---:B------:R-:W-:Y:S01]  /*8910*/  FFMA R31, R58.reuse, R76, R31 ;  /* 0x0000004c3a1f7223 */ /* 0x040fe2000000001f */
[C---:B------:R-:W-:Y:S01]  /*8920*/  FMUL R7, R57.reuse, R7 ;  /* 0x0000000739077220 */ /* 0x040fe20000400000 */
[----:B------:R-:W-:Y:S01]  /*8930*/  FFMA R4, R58, R77, R4 ;  /* 0x0000004d3a047223 */ /* 0x000fe20000000004 */
[----:B------:R-:W-:Y:S01]  /*8940*/  LOP3.LUT R82, R86, 0xffff0000, RZ, 0xc0, !PT ;  /* 0xffff000056527812 */ /* 0x000fe200078ec0ff */
[----:B------:R-:W-:Y:S01]  /*8950*/  FMUL R8, R57, R8 ;  /* 0x0000000839087220 */ /* 0x000fe20000400000 */
[C---:B------:R-:W-:Y:S01]  /*8960*/  FFMA R5, R58.reuse, R78, R5 ;  /* 0x0000004e3a057223 */ /* 0x040fe20000000005 */
[----:B------:R-:W-:Y:S01]  /*8970*/  SHF.L.U32 R83, R87, 0x10, RZ ;  /* 0x0000001057537819 */ /* 0x000fe200000006ff */
[----:B------:R-:W-:Y:S01]  /*8980*/  FMUL R9, R57, R9 ;  /* 0x0000000939097220 */ /* 0x000fe20000400000 */
[C---:B------:R-:W-:Y:S01]  /*8990*/  FFMA R6, R58.reuse, R79, R6 ;  /* 0x0000004f3a067223 */ /* 0x040fe20000000006 */
[----:B------:R-:W-:Y:S01]  /*89a0*/  LOP3.LUT R84, R87, 0xffff0000, RZ, 0xc0, !PT ;  /* 0xffff000057547812 */ /* 0x000fe200078ec0ff */
[C---:B------:R-:W-:Y:S01]  /*89b0*/  FMUL R10, R57.reuse, R10 ;  /* 0x0000000a390a7220 */ /* 0x040fe20000400000 */
[C---:B------:R-:W-:Y:S01]  /*89c0*/  FFMA R7, R58.reuse, R80, R7 ;  /* 0x000000503a077223 */ /* 0x040fe20000000007 */
[----:B------:R-:W-:Y:S01]  /*89d0*/  FMUL R11, R57, R11 ;  /* 0x0000000b390b7220 */ /* 0x000fe20000400000 */
[C---:B------:R-:W-:Y:S01]  /*89e0*/  FFMA R8, R58.reuse, R81, R8 ;  /* 0x000000513a087223 */ /* 0x040fe20000000008 */
[C---:B------:R-:W-:Y:S01]  /*89f0*/  FFMA R9, R58.reuse, R82, R9 ;  /* 0x000000523a097223 */ /* 0x040fe20000000009 */
[C---:B------:R-:W-:Y:S01]  /*8a00*/  FFMA R10, R58.reuse, R83, R10 ;  /* 0x000000533a0a7223 */ /* 0x040fe2000000000a */
[----:B------:R-:W-:Y:S01]  /*8a10*/  FFMA R11, R58, R84, R11 ;  /* 0x000000543a0b7223 */ /* 0x000fe2000000000b */
[----:B------:R-:W-:Y:S01]  /*8a20*/  F2FP.BF16.F32.PACK_AB R26, R29, R28 ;  /* 0x0000001c1d1a723e */ /* 0x000fe200000010ff */
[----:B------:R-:W-:Y:S01]  /*8a30*/  UIADD3 UR7, UPT, UPT, UR45, 0x1, URZ ;  /* 0x000000012d077890 */ /* 0x000fe2000fffe0ff */
[----:B------:R-:W-:Y:S01]  /*8a40*/  F2FP.BF16.F32.PACK_AB R27, R31, R30 ;  /* 0x0000001e1f1b723e */ /* 0x000fe200000010ff */
[----:B------:R-:W-:Y:S01]  /*8a50*/  BSSY.RECONVERGENT B0, `(.L_x_145) ;  /* 0x000002d000007945 */ /* 0x000fe20003800200 */
[----:B------:R-:W-:Y:S02]  /*8a60*/  F2FP.BF16.F32.PACK_AB R4, R5, R4 ;  /* 0x000000040504723e */ /* 0x000fe400000010ff */
[----:B------:R-:W-:Y:S01]  /*8a70*/  F2FP.BF16.F32.PACK_AB R5, R7, R6 ;  /* 0x000000060705723e */ /* 0x000fe200000010ff */
[----:B------:R1:W-:Y:S01]  /*8a80*/  STSM.16.M88.4 [R0+0x1c00], R24 ;  /* 0x001c001800007844 */ /* 0x0003e20000000200 */
[----:B------:R-:W-:Y:S02]  /*8a90*/  F2FP.BF16.F32.PACK_AB R6, R9, R8 ;  /* 0x000000080906723e */ /* 0x000fe400000010ff */
[----:B------:R-:W-:Y:S05]  /*8aa0*/  F2FP.BF16.F32.PACK_AB R7, R11, R10 ;  /* 0x0000000a0b07723e */ /* 0x000fea00000010ff */
[----:B------:R1:W-:Y:S01]  /*8ab0*/  STSM.16.M88.4 [R0+0x2400], R4 ;  /* 0x0024000400007844 */ /* 0x0003e20000000200 */
[----:B------:R-:W-:Y:S01]  /*8ac0*/  @!PT LDS RZ, [RZ] ;  /* 0x00000000fffff984 */ /* 0x000fe20000000800 */
[----:B------:R-:W-:Y:S01]  /*8ad0*/  @!PT LDS RZ, [RZ] ;  /* 0x00000000fffff984 */ /* 0x000fe20000000800 */
[----:B------:R-:W-:Y:S01]  /*8ae0*/  @!PT LDS RZ, [RZ] ;  /* 0x00000000fffff984 */ /* 0x000fe20000000800 */
[----:B------:R-:W-:Y:S01]  /*8af0*/  @!PT LDS RZ, [RZ] ;  /* 0x00000000fffff984 */ /* 0x000fe20000000800 */
[----:B------:R2:W-:Y:S07]  /*8b00*/  MEMBAR.ALL.CTA ;  /* 0x0000000000007992 */ /* 0x0005ee0000008000 */
[----:B--2---:R-:W2:Y:S02]  /*8b10*/  FENCE.VIEW.ASYNC.S ;  /* 0x00000000000073c6 */ /* 0x004ea40000000000 */
[----:B--2---:R-:W-:Y:S06]  /*8b20*/  BAR.SYNC.DEFER_BLOCKING 0x1, 0x80 ;  /* 0x0042000000007b1d */ /* 0x004fec0000010000 */
[----:B------:R-:W-:Y:S05]  /*8b30*/  @P0 BRA `(.L_x_146) ;  /* 0x0000000000780947 */ /* 0x000fea0003800000 */
[----:B------:R-:W2:Y:S01]  /*8b40*/  LDCU.64 UR12, c[0x0][0x348] ;  /* 0x00006900ff0c77ac */ /* 0x000ea20008000a00 */
[----:B------:R-:W-:Y:S02]  /*8b50*/  UIMAD UR6, UR45, 0x2800, UR46 ;  /* 0x000028002d0678a4 */ /* 0x000fe4000f8e022e */
[----:B------:R-:W-:Y:S02]  /*8b60*/  UIMAD UR9, UR48, 0x50, URZ ;  /* 0x00000050300978a4 */ /* 0x000fe4000f8e02ff */
[----:B------:R-:W-:Y:S02]  /*8b70*/  USHF.L.U32 UR10, UR47, 0x6, URZ ;  /* 0x000000062f0a7899 */ /* 0x000fe400080006ff */
[----:B------:R-:W-:Y:S01]  /*8b80*/  UIADD3 UR8, UPT, UPT, UR6, 0x400, URZ ;  /* 0x0000040006087890 */ /* 0x000fe2000fffe0ff */
[----:B------:R-:W-:Y:S01]  /*8b90*/  UMOV UR11, UR36 ;  /* 0x00000024000b7c82 */ /* 0x000fe20008000000 */
[----:B------:R-:W-:Y:S02]  /*8ba0*/  UIADD3 UR25, UPT, UPT, UR9, 0x10, URZ ;  /* 0x0000001009197890 */ /* 0x000fe4000fffe0ff */
[----:B------:R-:W-:Y:S01]  /*8bb0*/  UIADD3 UR24, UPT, UPT, UR6, 0xc00, URZ ;  /* 0x00000c0006187890 */ /* 0x000fe2000fffe0ff */
[----:B------:R-:W-:Y:S01]  /*8bc0*/  UMOV UR27, UR36 ;  /* 0x00000024001b7c82 */ /* 0x000fe20008000000 */
[----:B--2---:R-:W-:Y:S01]  /*8bd0*/  UIADD3 UR4, UP0, UPT, UR12, 0x680, URZ ;  /* 0x000006800c047890 */ /* 0x004fe2000ff1e0ff */
[----:B------:R-:W-:Y:S01]  /*8be0*/  UMOV UR26, UR10 ;  /* 0x0000000a001a7c82 */ /* 0x000fe20008000000 */
[----:B------:R-:W-:Y:S02]  /*8bf0*/  UIADD3 UR21, UPT, UPT, UR9, 0x20, URZ ;  /* 0x0000002009157890 */ /* 0x000fe4000fffe0ff */
[----:B------:R-:W-:Y:S02]  /*8c00*/  UIADD3.X UR5, UPT, UPT, URZ, UR13, URZ, UP0, !UPT ;  /* 0x0000000dff057290 */ /* 0x000fe400087fe4ff */
[----:B------:R-:W-:Y:S01]  /*8c10*/  UIADD3 UR20, UPT, UPT, UR6, 0x1400, URZ ;  /* 0x0000140006147890 */ /* 0x000fe2000fffe0ff */
[----:B------:R-:W-:Y:S01]  /*8c20*/  UMOV UR23, UR36 ;  /* 0x0000002400177c82 */ /* 0x000fe20008000000 */
[----:B------:R-:W-:Y:S01]  /*8c30*/  UMOV UR22, UR10 ;  /* 0x0000000a00167c82 */ /* 0x000fe20008000000 */
[----:B------:R-:W-:Y:S02]  /*8c40*/  UIADD3 UR17, UPT, UPT, UR9, 0x30, URZ ;  /* 0x0000003009117890 */ /* 0x000fe4000fffe0ff */
[----:B------:R-:W-:Y:S02]  /*8c50*/  UIADD3 UR16, UPT, UPT, UR6, 0x1c00, URZ ;  /* 0x00001c0006107890 */ /* 0x000fe4000fffe0ff */
[----:B------:R2:W-:Y:S01]  /*8c60*/  UTMASTG.3D [UR8], [UR4] ;  /* 0x00000008040073b5 */ /* 0x0005e20008010000 */
[----:B------:R-:W-:Y:S01]  /*8c70*/  UMOV UR19, UR36 ;  /* 0x0000002400137c82 */ /* 0x000fe20008000000 */
[----:B------:R-:W-:Y:S01]  /*8c80*/  UMOV UR18, UR10 ;  /* 0x0000000a00127c82 */ /* 0x000fe20008000000 */
[----:B------:R-:W-:Y:S02]  /*8c90*/  UIADD3 UR13, UPT, UPT, UR9, 0x40, URZ ;  /* 0x00000040090d7890 */ /* 0x000fe4000fffe0ff */
[----:B------:R-:W-:Y:S01]  /*8ca0*/  UIADD3 UR12, UPT, UPT, UR6, 0x2400, URZ ;  /* 0x00002400060c7890 */ /* 0x000fe2000fffe0ff */
[----:B------:R-:W-:Y:S01]  /*8cb0*/  UMOV UR15, UR36 ;  /* 0x00000024000f7c82 */ /* 0x000fe20008000000 */
[----:B------:R2:W-:Y:S01]  /*8cc0*/  UTMASTG.3D [UR24], [UR4] ;  /* 0x00000018040073b5 */ /* 0x0005e20008010000 */
[----:B------:R-:W-:Y:S01]  /*8cd0*/  UMOV UR14, UR10 ;  /* 0x0000000a000e7c82 */ /* 0x000fe20008000000 */
[----:B------:R2:W-:Y:S01]  /*8ce0*/  UTMASTG.3D [UR20], [UR4] ;  /* 0x00000014040073b5 */ /* 0x0005e20008010000 */
[----:B------:R2:W-:Y:S04]  /*8cf0*/  UTMASTG.3D [UR16], [UR4] ;  /* 0x00000010040073b5 */ /* 0x0005e80008010000 */
[----:B------:R2:W-:Y:S02]  /*8d00*/  UTMASTG.3D [UR12], [UR4] ;  /* 0x0000000c040073b5 */ /* 0x0005e40008010000 */
[----:B--2---:R0:W-:Y:S02]  /*8d10*/  UTMACMDFLUSH ;  /* 0x00000000000079b7 */ /* 0x0041e40000000000 */
.L_x_146:
[----:B------:R-:W-:Y:S05]  /*8d20*/  BSYNC.RECONVERGENT B0 ;  /* 0x0000000000007941 */ /* 0x000fea0003800200 */
.L_x_145:
[----:B------:R-:W-:Y:S04]  /*8d30*/  BSSY.RECONVERGENT B0, `(.L_x_147) ;  /* 0x0000003000007945 */ /* 0x000fe80003800200 */
[----:B------:R-:W-:Y:S05]  /*8d40*/  @P0 BRA `(.L_x_148) ;  /* 0x0000000000040947 */ /* 0x000fea0003800000 */
[----:B------:R-:W-:Y:S04]  /*8d50*/  DEPBAR.LE SB0, 0x0 ;  /* 0x000080000000791a */ /* 0x000fe80000000000 */
.L_x_148:
[----:B------:R-:W-:Y:S05]  /*8d60*/  BSYNC.RECONVERGENT B0 ;  /* 0x0000000000007941 */ /* 0x000fea0003800200 */
.L_x_147:
[----:B------:R-:W-:Y:S01]  /*8d70*/  BAR.SYNC.DEFER_BLOCKING 0x1, 0x80 ;  /* 0x0042000000007b1d */ /* 0x000fe20000010000 */
[----:B------:R-:W-:Y:S01]  /*8d80*/  UIADD3 UR49, UPT, UPT, UR49, 0x1, URZ ;  /* 0x0000000131317890 */ /* 0x000fe2000fffe0ff */
[----:B------:R-:W-:Y:S03]  /*8d90*/  IADD3 R56, PT, PT, R56, 0x1, RZ ;  /* 0x0000000138387810 */ /* 0x000fe60007ffe0ff */
[----:B------:R-:W-:Y:S09]  /*8da0*/  UISETP.NE.AND UP0, UPT, UR49, URZ, UPT ;  /* 0x000000ff3100728c */ /* 0x000ff2000bf05270 */
[----:B------:R-:W-:Y:S05]  /*8db0*/  BRA.U !UP0, `(.L_x_149) ;  /* 0x0000000108287547 */ /* 0x000fea000b800000 */
[----:B------:R-:W-:Y:S01]  /*8dc0*/  ISETP.NE.AND P0, PT, R105, RZ, PT ;  /* 0x000000ff6900720c */ /* 0x000fe20003f05270 */
[----:B-1----:R-:W1:Y:S11]  /*8dd0*/  S2R R0, SR_CgaCtaId ;  /* 0x0000000000007919 */ /* 0x002e760000008800 */
[----:B------:R-:W-:Y:S01]  /*8de0*/  @!UPT UIADD3 URZ, UPT, UPT, URZ, URZ, URZ ;  /* 0x000000fffffff290 */ /* 0x000fe2000fffe0ff */
[C---:B------:R-:W-:Y:S01]  /*8df0*/  @P0 LEA R3, R100.reuse, UR46, 0x3 ;  /* 0x0000002e64030c11 */ /* 0x040fe2000f8e18ff */
[----:B------:R-:W-:Y:S04]  /*8e00*/  VIADD R100, R100, 0x1 ;  /* 0x0000000164647836 */ /* 0x000fe80000000000 */
[----:B------:R-:W-:Y:S05]  /*8e10*/  @P0 VIADD R3, R3, 0x2e0 ;  /* 0x000002e003030836 */ /* 0x000fea0000000000 */
[----:B-1----:R-:W-:Y:S04]  /*8e20*/  @P0 PRMT R0, R0, 0x654, R3 ;  /* 0x0000065400000816 */ /* 0x002fe80000000003 */
[----:B------:R2:W-:Y:S01]  /*8e30*/  @P0 SYNCS.ARRIVE.TRANS64.RED.A1T0 RZ, [R0+URZ], RZ ;  /* 0x000000ff00ff09a7 */ /* 0x0005e200081004ff */
[C---:B------:R-:W-:Y:S04]  /*8e40*/  ISETP.NE.AND P0, PT, R100.reuse, 0x2, PT ;  /* 0x000000026400780c */ /* 0x040fe80003f05270 */
[----:B------:R-:W-:Y:S09]  /*8e50*/  SEL R100, R100, RZ, P0 ;  /* 0x000000ff64647207 */ /* 0x000ff20000000000 */
.L_x_149:
[----:B------:R-:W-:Y:S01]  /*8e60*/  ISETP.NE.AND P0, PT, R99, 0x2, PT ;  /* 0x000000026300780c */ /* 0x000fe20003f05270 */
[----:B------:R-:W-:Y:S01]  /*8e70*/  UISETP.NE.AND UP1, UPT, UR56, URZ, UPT ;  /* 0x000000ff3800728c */ /* 0x000fe2000bf25270 */
[----:B------:R-:W-:Y:S01]  /*8e80*/  ISETP.NE.AND P1, PT, R56, 0x4, PT ;  /* 0x000000043800780c */ /* 0x000fe20003f25270 */
[----:B------:R-:W-:Y:S01]  /*8e90*/  UISETP.NE.AND UP0, UPT, UR7, 0x2, UPT ;  /* 0x000000020700788c */ /* 0x000fe2000bf05270 */
[----:B------:R-:W-:Y:S01]  /*8ea0*/  SEL R3, RZ, 0x1, P0 ;  /* 0x00000001ff037807 */ /* 0x000fe20000000000 */
[----:B------:R-:W-:Y:S01]  /*8eb0*/  UIADD3 UR48, UPT, UPT, UR37, UR58, URZ ;  /* 0x0000003a25307290 */ /* 0x000fe2000fffe0ff */
[----:B-12---:R-:W-:Y:S01]  /*8ec0*/  SEL R0, RZ, 0x1, P1 ;  /* 0x00000001ff007807 */ /* 0x006fe20000800000 */
[----:B------:R-:W-:Y:S01]  /*8ed0*/  USEL UR4, URZ, 0x1, UP0 ;  /* 0x00000001ff047887 */ /* 0x000fe20008000000 */
[----:B------:R-:W-:Y:S01]  /*8ee0*/  LOP3.LUT R101, R101, R3, RZ, 0x3c, !PT ;  /* 0x0000000365657212 */ /* 0x000fe200078e3cff */
[----:B------:R-:W-:Y:S01]  /*8ef0*/  UIADD3 UR47, UPT, UPT, UR38, UR59, URZ ;  /* 0x0000003b262f7290 */ /* 0x000fe2000fffe0ff */
[----:B------:R-:W-:Y:S01]  /*8f00*/  LOP3.LUT R102, R102, R0, RZ, 0x3c, !PT ;  /* 0x0000000066667212 */ /* 0x000fe200078e3cff */
[----:B------:R-:W-:Y:S01]  /*8f10*/  USEL UR45, UR7, URZ, UP0 ;  /* 0x000000ff072d7287 */ /* 0x000fe20008000000 */
[----:B------:R-:W-:Y:S01]  /*8f20*/  SEL R99, R99, RZ, P0 ;  /* 0x000000ff63637207 */ /* 0x000fe20000000000 */
[----:B------:R-:W-:Y:S01]  /*8f30*/  UMOV UR36, UR57 ;  /* 0x0000003900247c82 */ /* 0x000fe20008000000 */
[----:B------:R-:W-:Y:S02]  /*8f40*/  SEL R56, R56, RZ, P1 ;  /* 0x000000ff38387207 */ /* 0x000fe40000800000 */
[----:B------:R-:W-:Y:S01]  /*8f50*/  LOP3.LUT R103, R103, UR4, RZ, 0x3c, !PT ;  /* 0x0000000467677c12 */ /* 0x000fe2000f8e3cff */
[----:B------:R-:W-:Y:S06]  /*8f60*/  BRA.U UP1, `(.L_x_150) ;  /* 0xffffffd901c47547 */ /* 0x000fec000b83ffff */
[----:B------:R-:W-:-:S09]  /*8f70*/  UISETP.NE.AND UP0, UPT, UR63, URZ, UPT ;  /* 0x000000ff3f00728c */ /* 0x000fd2000bf05270 */
[----:B------:R-:W-:Y:S05]  /*8f80*/  BRA.U !UP0, `(.L_x_151) ;  /* 0x0000000108487547 */ /* 0x000fea000b800000 */
[----:B------:R-:W1:Y:S02]  /*8f90*/  LDCU.64 UR4, c[0x0][0x890] ;  /* 0x00011200ff0477ac */ /* 0x000e640008000a00 */
[----:B-1----:R-:W-:-:S04]  /*8fa0*/  UISETP.NE.U32.AND UP0, UPT, UR4, URZ, UPT ;  /* 0x000000ff0400728c */ /* 0x002fc8000bf05070 */
[----:B------:R-:W-:-:S09]  /*8fb0*/  UISETP.NE.AND.EX UP0, UPT, UR5, URZ, UPT, UP0 ;  /* 0x000000ff0500728c */ /* 0x000fd2000bf05300 */
[----:B------:R-:W-:Y:S05]  /*8fc0*/  BRA.U UP0, `(.L_x_152) ;  /* 0x00000001000c7547 */ /* 0x000fea000b800000 */
[----:B------:R-:W-:-:S13]  /*8fd0*/  FSETP.NEU.AND P0, PT, R58, RZ, PT ;  /* 0x000000ff3a00720b */ /* 0x000fda0003f0d000 */
[----:B------:R-:W-:Y:S05]  /*8fe0*/  @!P0 EXIT ;  /* 0x000000000000894d */ /* 0x000fea0003800000 */
[----:B------:R-:W-:Y:S05]  /*8ff0*/  BRA `(.L_x_151) ;  /* 0x00000000002c7947 */ /* 0x000fea0003800000 */
.L_x_152:
[----:B------:R-:W-:Y:S01]  /*9000*/  LOP3.LUT P0, RZ, R97, 0xff, RZ, 0xc0, !PT ;  /* 0x000000ff61ff7812 */ /* 0x000fe2000780c0ff */
[----:B------:R-:W-:-:S12]  /*9010*/  BSSY.RECONVERGENT B0, `(.L_x_151) ;  /* 0x0000009000007945 */ /* 0x000fd80003800200 */
[----:B------:R-:W-:Y:S05]  /*9020*/  @P0 BRA `(.L_x_153) ;  /* 0x0000000000140947 */ /* 0x000fea0003800000 */
[----:B------:R-:W1:Y:S02]  /*9030*/  LDCU.64 UR4, c[0x0][0x888] ;  /* 0x00011100ff0477ac */ /* 0x000e640008000a00 */
[----:B-1----:R-:W-:-:S04]  /*9040*/  ISETP.NE.U32.AND P0, PT, RZ, UR4, PT ;  /* 0x00000004ff007c0c */ /* 0x002fc8000bf05070 */
[----:B------:R-:W-:-:S13]  /*9050*/  ISETP.NE.AND.EX P0, PT, RZ, UR5, PT, P0 ;  /* 0x00000005ff007c0c */ /* 0x000fda000bf05300 */
[----:B------:R-:W-:Y:S05]  /*9060*/  @!P0 EXIT ;  /* 0x000000000000894d */ /* 0x000fea0003800000 */
[----:B------:R-:W-:Y:S05]  /*9070*/  BRA `(.L_x_154) ;  /* 0x0000000000087947 */ /* 0x000fea0003800000 */
.L_x_153:
[----:B------:R-:W-:-:S13]  /*9080*/  FSETP.NEU.AND P0, PT, R58, RZ, PT ;  /* 0x000000ff3a00720b */ /* 0x000fda0003f0d000 */
[----:B------:R-:W-:Y:S05]  /*9090*/  @!P0 EXIT ;  /* 0x000000000000894d */ /* 0x000fea0003800000 */
.L_x_154:
[----:B------:R-:W-:Y:S05]  /*90a0*/  BSYNC.RECONVERGENT B0 ;  /* 0x0000000000007941 */ /* 0x000fea0003800200 */
.L_x_151:
[----:B------:R-:W-:-:S04]  /*90b0*/  DEPBAR.LE SB0, 0x0 ;  /* 0x000080000000791a */ /* 0x000fc80000000000 */
[----:B------:R-:W-:Y:S05]  /*90c0*/  EXIT ;  /* 0x000000000000794d */ /* 0x000fea0003800000 */
.L_x_25:
[----:B-1----:R1:W2:Y:S02]  /*90d0*/  SYNCS.PHASECHK.TRANS64.TRYWAIT P0, [R0+URZ+0x370], R2 ;  /* 0x00037002000075a7 */ /* 0x0022a400080011ff */
[----:B--2---:R-:W-:Y:S05]  /*90e0*/  @!P0 NANOSLEEP.SYNCS 0x989680 ;  /* 0x009896800000895d */ /* 0x004fea0003900000 */
[----:B------:R-:W2:Y:S02]  /*90f0*/  @!P0 SYNCS.PHASECHK.TRANS64 P0, [R0+URZ+0x370], R2 ;  /* 0x00037002000085a7 */ /* 0x000ea400080010ff */
[----:B--2---:R-:W-:Y:S05]  /*9100*/  @!P0 BRA `(.L_x_25) ;  /* 0xfffffffc00f08947 */ /* 0x004fea000383ffff */
[----:B------:R-:W-:Y:S05]  /*9110*/  BRA `(.L_x_155) ;  /* 0xffffff8c00247947 */ /* 0x000fea000383ffff */
.L_x_28:
[----:B-1----:R-:W-:Y:S07]  /*9120*/  MOV R0, UR33 ;  /* 0x0000002100007c02 */ /* 0x002fee0008000f00 */
.L_x_156:
[----:B-1----:R1:W2:Y:S02]  /*9130*/  SYNCS.PHASECHK.TRANS64.TRYWAIT P0, [R0+URZ+0x168], R3 ;  /* 0x00016803000075a7 */ /* 0x0022a400080011ff */
[----:B--2---:R-:W-:Y:S05]  /*9140*/  @!P0 NANOSLEEP.SYNCS 0x989680 ;  /* 0x009896800000895d */ /* 0x004fea0003900000 */
[----:B------:R-:W2:Y:S02]  /*9150*/  @!P0 SYNCS.PHASECHK.TRANS64 P0, [R0+URZ+0x168], R3 ;  /* 0x00016803000085a7 */ /* 0x000ea400080010ff */
[----:B--2---:R-:W-:Y:S05]  /*9160*/  @!P0 BRA `(.L_x_156) ;  /* 0xfffffffc00f08947 */ /* 0x004fea000383ffff */
[----:B------:R-:W-:Y:S05]  /*9170*/  BRA `(.L_x_27) ;  /* 0xffffff8c00647947 */ /* 0x000fea000383ffff */
.L_x_35:
[----:B-1----:R-:W-:Y:S07]  /*9180*/  MOV R0, UR9 ;  /* 0x0000000900007c02 */ /* 0x002fee0008000f00 */
.L_x_157:
[----:B-1----:R1:W2:Y:S02]  /*9190*/  SYNCS.PHASECHK.TRANS64.TRYWAIT P0, [R0+URZ+0x168], R3 ;  /* 0x00016803000075a7 */ /* 0x0022a400080011ff */
[----:B--2---:R-:W-:Y:S05]  /*91a0*/  @!P0 NANOSLEEP.SYNCS 0x989680 ;  /* 0x009896800000895d */ /* 0x004fea0003900000 */
[----:B------:R-:W2:Y:S02]  /*91b0*/  @!P0 SYNCS.PHASECHK.TRANS64 P0, [R0+URZ+0x168], R3 ;  /* 0x00016803000085a7 */ /* 0x000ea400080010ff */
[----:B--2---:R-:W-:Y:S05]  /*91c0*/  @!P0 BRA `(.L_x_157) ;  /* 0xfffffffc00f08947 */ /* 0x004fea000383ffff */
[----:B------:R-:W-:Y:S05]  /*91d0*/  BRA `(.L_x_34) ;  /* 0xffffff9000247947 */ /* 0x000fea000383ffff */
.L_x_40:
[----:B-1----:R1:W2:Y:S02]  /*91e0*/  SYNCS.PHASECHK.TRANS64.TRYWAIT P0, [R3+URZ+0x300], R0 ;  /* 0x00030000030075a7 */ /* 0x0022a400080011ff */
[----:B--2---:R-:W-:Y:S05]  /*91f0*/  @!P0 NANOSLEEP.SYNCS 0x989680 ;  /* 0x009896800000895d */ /* 0x004fea0003900000 */
[----:B------:R-:W2:Y:S02]  /*9200*/  @!P0 SYNCS.PHASECHK.TRANS64 P0, [R3+URZ+0x300], R0 ;  /* 0x00030000030085a7 */ /* 0x000ea400080010ff */
[----:B--2---:R-:W-:Y:S05]  /*9210*/  @!P0 BRA `(.L_x_40) ;  /* 0xfffffffc00f08947 */ /* 0x004fea000383ffff */
[----:B------:R-:W-:Y:S05]  /*9220*/  BRA `(.L_x_158) ;  /* 0xffffff9000c47947 */ /* 0x000fea000383ffff */
.L_x_44:
[----:B------:R-:W-:-:S07]  /*9230*/  MOV R0, UR4 ;  /* 0x0000000400007c02 */ /* 0x000fce0008000f00 */
.L_x_159:
[----:B-1----:R1:W2:Y:S02]  /*9240*/  SYNCS.PHASECHK.TRANS64.TRYWAIT P0, [R0+URZ], R2 ;  /* 0x00000002000075a7 */ /* 0x0022a400080011ff */
[----:B--2---:R-:W-:Y:S05]  /*9250*/  @!P0 NANOSLEEP.SYNCS 0x989680 ;  /* 0x009896800000895d */ /* 0x004fea0003900000 */
[----:B------:R-:W2:Y:S02]  /*9260*/  @!P0 SYNCS.PHASECHK.TRANS64 P0, [R0+URZ], R2 ;  /* 0x00000002000085a7 */ /* 0x000ea400080010ff */
[----:B--2---:R-:W-:Y:S05]  /*9270*/  @!P0 BRA `(.L_x_159) ;  /* 0xfffffffc00f08947 */ /* 0x004fea000383ffff */
[----:B------:R-:W-:Y:S05]  /*9280*/  BRA `(.L_x_160) ;  /* 0xffffff9800687947 */ /* 0x000fea000383ffff */
.L_x_45:
[----:B------:R-:W-:-:S07]  /*9290*/  MOV R0, UR5 ;  /* 0x0000000500007c02 */ /* 0x000fce0008000f00 */
.L_x_161:
[----:B-1----:R1:W2:Y:S02]  /*92a0*/  SYNCS.PHASECHK.TRANS64.TRYWAIT P0, [R0+URZ], R3 ;  /* 0x00000003000075a7 */ /* 0x0022a400080011ff */
[----:B--2---:R-:W-:Y:S05]  /*92b0*/  @!P0 NANOSLEEP.SYNCS 0x989680 ;  /* 0x009896800000895d */ /* 0x004fea0003900000 */
[----:B------:R-:W2:Y:S02]  /*92c0*/  @!P0 SYNCS.PHASECHK.TRANS64 P0, [R0+URZ], R3 ;  /* 0x00000003000085a7 */ /* 0x000ea400080010ff */
[----:B--2---:R-:W-:Y:S05]  /*92d0*/  @!P0 BRA `(.L_x_161) ;  /* 0xfffffffc00f08947 */ /* 0x004fea000383ffff */
[----:B------:R-:W-:Y:S05]  /*92e0*/  BRA `(.L_x_162) ;  /* 0xffffff9800747947 */ /* 0x000fea000383ffff */
.L_x_46:
[----:B------:R-:W-:-:S07]  /*92f0*/  MOV R0, UR5 ;  /* 0x0000000500007c02 */ /* 0x000fce0008000f00 */
.L_x_163:
[----:B-1----:R1:W2:Y:S02]  /*9300*/  SYNCS.PHASECHK.TRANS64.TRYWAIT P0, [R0+URZ], R3 ;  /* 0x00000003000075a7 */ /* 0x0022a400080011ff */
[----:B--2---:R-:W-:Y:S05]  /*9310*/  @!P0 NANOSLEEP.SYNCS 0x989680 ;  /* 0x009896800000895d */ /* 0x004fea0003900000 */
[----:B------:R-:W2:Y:S02]  /*9320*/  @!P0 SYNCS.PHASECHK.TRANS64 P0, [R0+URZ], R3 ;  /* 0x00000003000085a7 */ /* 0x000ea400080010ff */
[----:B--2---:R-:W-:Y:S05]  /*9330*/  @!P0 BRA `(.L_x_163) ;  /* 0xfffffffc00f08947 */ /* 0x004fea000383ffff */
[----:B------:R-:W-:Y:S05]  /*9340*/  BRA `(.L_x_164) ;  /* 0xffffff9800807947 */ /* 0x000fea000383ffff */
.L_x_47:
[----:B------:R-:W-:-:S07]  /*9350*/  MOV R0, UR5 ;  /* 0x0000000500007c02 */ /* 0x000fce0008000f00 */
.L_x_165:
[----:B-1----:R1:W2:Y:S02]  /*9360*/  SYNCS.PHASECHK.TRANS64.TRYWAIT P0, [R0+URZ], R3 ;  /* 0x00000003000075a7 */ /* 0x0022a400080011ff */
[----:B--2---:R-:W-:Y:S05]  /*9370*/  @!P0 NANOSLEEP.SYNCS 0x989680 ;  /* 0x009896800000895d */ /* 0x004fea0003900000 */
[----:B------:R-:W2:Y:S02]  /*9380*/  @!P0 SYNCS.PHASECHK.TRANS64 P0, [R0+URZ], R3 ;  /* 0x00000003000085a7 */ /* 0x000ea400080010ff */
[----:B--2---:R-:W-:Y:S05]  /*9390*/  @!P0 BRA `(.L_x_165) ;  /* 0xfffffffc00f08947 */ /* 0x004fea000383ffff */
[----:B------:R-:W-:Y:S05]  /*93a0*/  BRA `(.L_x_166) ;  /* 0xffffff98008c7947 */ /* 0x000fea000383ffff */
.L_x_48:
[----:B------:R-:W-:-:S07]  /*93b0*/  MOV R0, UR5 ;  /* 0x0000000500007c02 */ /* 0x000fce0008000f00 */
.L_x_167:
[----:B-1----:R1:W2:Y:S02]  /*93c0*/  SYNCS.PHASECHK.TRANS64.TRYWAIT P0, [R0+URZ], R3 ;  /* 0x00000003000075a7 */ /* 0x0022a400080011ff */
[----:B--2---:R-:W-:Y:S05]  /*93d0*/  @!P0 NANOSLEEP.SYNCS 0x989680 ;  /* 0x009896800000895d */ /* 0x004fea0003900000 */
[----:B------:R-:W2:Y:S02]  /*93e0*/  @!P0 SYNCS.PHASECHK.TRANS64 P0, [R0+URZ], R3 ;  /* 0x00000003000085a7 */ /* 0x000ea400080010ff */
[----:B--2---:R-:W-:Y:S05]  /*93f0*/  @!P0 BRA `(.L_x_167) ;  /* 0xfffffffc00f08947 */ /* 0x004fea000383ffff */
[----:B------:R-:W-:Y:S05]  /*9400*/  BRA `(.L_x_168) ;  /* 0xffffff9800987947 */ /* 0x000fea000383ffff */
.L_x_49:
[----:B------:R-:W-:-:S07]  /*9410*/  MOV R0, UR5 ;  /* 0x0000000500007c02 */ /* 0x000fce0008000f00 */
.L_x_169:
[----:B-1----:R1:W2:Y:S02]  /*9420*/  SYNCS.PHASECHK.TRANS64.TRYWAIT P0, [R0+URZ], R3 ;  /* 0x00000003000075a7 */ /* 0x0022a400080011ff */
[----:B--2---:R-:W-:Y:S05]  /*9430*/  @!P0 NANOSLEEP.SYNCS 0x989680 ;  /* 0x009896800000895d */ /* 0x004fea0003900000 */
[----:B------:R-:W2:Y:S02]  /*9440*/  @!P0 SYNCS.PHASECHK.TRANS64 P0, [R0+URZ], R3 ;  /* 0x00000003000085a7 */ /* 0x000ea400080010ff */
[----:B--2---:R-:W-:Y:S05]  /*9450*/  @!P0 BRA `(.L_x_169) ;  /* 0xfffffffc00f08947 */ /* 0x004fea000383ffff */
[----:B------:R-:W-:Y:S05]  /*9460*/  BRA `(.L_x_170) ;  /* 0xffffff9800a47947 */ /* 0x000fea000383ffff */
.L_x_50:
[----:B------:R-:W-:-:S07]  /*9470*/  MOV R0, UR5 ;  /* 0x0000000500007c02 */ /* 0x000fce0008000f00 */
.L_x_171:
[----:B-1----:R1:W2:Y:S02]  /*9480*/  SYNCS.PHASECHK.TRANS64.TRYWAIT P0, [R0+URZ], R3 ;  /* 0x00000003000075a7 */ /* 0x0022a400080011ff */
[----:B--2---:R-:W-:Y:S05]  /*9490*/  @!P0 NANOSLEEP.SYNCS 0x989680 ;  /* 0x009896800000895d */ /* 0x004fea0003900000 */
[----:B------:R-:W2:Y:S02]  /*94a0*/  @!P0 SYNCS.PHASECHK.TRANS64 P0, [R0+URZ], R3 ;  /* 0x00000003000085a7 */ /* 0x000ea400080010ff */
[----:B--2---:R-:W-:Y:S05]  /*94b0*/  @!P0 BRA `(.L_x_171) ;  /* 0xfffffffc00f08947 */ /* 0x004fea000383ffff */
[----:B------:R-:W-:Y:S05]  /*94c0*/  BRA `(.L_x_172) ;  /* 0xffffff9800b07947 */ /* 0x000fea000383ffff */
.L_x_51:
[----:B------:R-:W-:-:S07]  /*94d0*/  MOV R0, UR5 ;  /* 0x0000000500007c02 */ /* 0x000fce0008000f00 */
.L_x_173:
[----:B-1----:R1:W2:Y:S02]  /*94e0*/  SYNCS.PHASECHK.TRANS64.TRYWAIT P0, [R0+URZ], R3 ;  /* 0x00000003000075a7 */ /* 0x0022a400080011ff */
[----:B--2---:R-:W-:Y:S05]  /*94f0*/  @!P0 NANOSLEEP.SYNCS 0x989680 ;  /* 0x009896800000895d */ /* 0x004fea0003900000 */
[----:B------:R-:W2:Y:S02]  /*9500*/  @!P0 SYNCS.PHASECHK.TRANS64 P0, [R0+URZ], R3 ;  /* 0x00000003000085a7 */ /* 0x000ea400080010ff */
[----:B--2---:R-:W-:Y:S05]  /*9510*/  @!P0 BRA `(.L_x_173) ;  /* 0xfffffffc00f08947 */ /* 0x004fea000383ffff */
[----:B------:R-:W-:Y:S05]  /*9520*/  BRA `(.L_x_174) ;  /* 0xffffff9800bc7947 */ /* 0x000fea000383ffff */
.L_x_52:
[----:B------:R-:W-:-:S07]  /*9530*/  MOV R0, UR5 ;  /* 0x0000000500007c02 */ /* 0x000fce0008000f00 */
.L_x_175:
[----:B-1----:R1:W2:Y:S02]  /*9540*/  SYNCS.PHASECHK.TRANS64.TRYWAIT P0, [R0+URZ], R3 ;  /* 0x00000003000075a7 */ /* 0x0022a400080011ff */
[----:B--2---:R-:W-:Y:S05]  /*9550*/  @!P0 NANOSLEEP.SYNCS 0x989680 ;  /* 0x009896800000895d */ /* 0x004fea0003900000 */
[----:B------:R-:W2:Y:S02]  /*9560*/  @!P0 SYNCS.PHASECHK.TRANS64 P0, [R0+URZ], R3 ;  /* 0x00000003000085a7 */ /* 0x000ea400080010ff */
[----:B--2---:R-:W-:Y:S05]  /*9570*/  @!P0 BRA `(.L_x_175) ;  /* 0xfffffffc00f08947 */ /* 0x004fea000383ffff */
[----:B------:R-:W-:Y:S05]  /*9580*/  BRA `(.L_x_176) ;  /* 0xffffff9800c87947 */ /* 0x000fea000383ffff */
.L_x_53:
[----:B------:R-:W-:-:S07]  /*9590*/  MOV R0, UR5 ;  /* 0x0000000500007c02 */ /* 0x000fce0008000f00 */
.L_x_177:
[----:B-1----:R1:W2:Y:S02]  /*95a0*/  SYNCS.PHASECHK.TRANS64.TRYWAIT P0, [R0+URZ], R3 ;  /* 0x00000003000075a7 */ /* 0x0022a400080011ff */
[----:B--2---:R-:W-:Y:S05]  /*95b0*/  @!P0 NANOSLEEP.SYNCS 0x989680 ;  /* 0x009896800000895d */ /* 0x004fea0003900000 */
[----:B------:R-:W2:Y:S02]  /*95c0*/  @!P0 SYNCS.PHASECHK.TRANS64 P0, [R0+URZ], R3 ;  /* 0x00000003000085a7 */ /* 0x000ea400080010ff */
[----:B--2---:R-:W-:Y:S05]  /*95d0*/  @!P0 BRA `(.L_x_177) ;  /* 0xfffffffc00f08947 */ /* 0x004fea000383ffff */
[----:B------:R-:W-:Y:S05]  /*95e0*/  BRA `(.L_x_178) ;  /* 0xffffff9800d47947 */ /* 0x000fea000383ffff */
.L_x_54:
[----:B------:R-:W-:-:S07]  /*95f0*/  MOV R0, UR5 ;  /* 0x0000000500007c02 */ /* 0x000fce0008000f00 */
.L_x_179:
[----:B-1----:R1:W2:Y:S02]  /*9600*/  SYNCS.PHASECHK.TRANS64.TRYWAIT P0, [R0+URZ], R3 ;  /* 0x00000003000075a7 */ /* 0x0022a400080011ff */
[----:B--2---:R-:W-:Y:S05]  /*9610*/  @!P0 NANOSLEEP.SYNCS 0x989680 ;  /* 0x009896800000895d */ /* 0x004fea0003900000 */
[----:B------:R-:W2:Y:S02]  /*9620*/  @!P0 SYNCS.PHASECHK.TRANS64 P0, [R0+URZ], R3 ;  /* 0x00000003000085a7 */ /* 0x000ea400080010ff */
[----:B--2---:R-:W-:Y:S05]  /*9630*/  @!P0 BRA `(.L_x_179) ;  /* 0xfffffffc00f08947 */ /* 0x004fea000383ffff */
[----:B------:R-:W-:Y:S05]  /*9640*/  BRA `(.L_x_180) ;  /* 0xffffff9800e07947 */ /* 0x000fea000383ffff */
.L_x_55:
[----:B------:R-:W-:-:S07]  /*9650*/  MOV R0, UR5 ;  /* 0x0000000500007c02 */ /* 0x000fce0008000f00 */
.L_x_181:
[----:B-1----:R1:W2:Y:S02]  /*9660*/  SYNCS.PHASECHK.TRANS64.TRYWAIT P0, [R0+URZ], R3 ;  /* 0x00000003000075a7 */ /* 0x0022a400080011ff */
[----:B--2---:R-:W-:Y:S05]  /*9670*/  @!P0 NANOSLEEP.SYNCS 0x989680 ;  /* 0x009896800000895d */ /* 0x004fea0003900000 */
[----:B------:R-:W2:Y:S02]  /*9680*/  @!P0 SYNCS.PHASECHK.TRANS64 P0, [R0+URZ], R3 ;  /* 0x00000003000085a7 */ /* 0x000ea400080010ff */
[----:B--2---:R-:W-:Y:S05]  /*9690*/  @!P0 BRA `(.L_x_181) ;  /* 0xfffffffc00f08947 */ /* 0x004fea000383ffff */
[----:B------:R-:W-:Y:S05]  /*96a0*/  BRA `(.L_x_182) ;  /* 0xffffff9800ec7947 */ /* 0x000fea000383ffff */
.L_x_56:
[----:B------:R-:W-:-:S07]  /*96b0*/  MOV R0, UR5 ;  /* 0x0000000500007c02 */ /* 0x000fce0008000f00 */
.L_x_183:
[----:B-1----:R1:W2:Y:S02]  /*96c0*/  SYNCS.PHASECHK.TRANS64.TRYWAIT P0, [R0+URZ], R3 ;  /* 0x00000003000075a7 */ /* 0x0022a400080011ff */
[----:B--2---:R-:W-:Y:S05]  /*96d0*/  @!P0 NANOSLEEP.SYNCS 0x989680 ;  /* 0x009896800000895d */ /* 0x004fea0003900000 */
[----:B------:R-:W2:Y:S02]  /*96e0*/  @!P0 SYNCS.PHASECHK.TRANS64 P0, [R0+URZ], R3 ;  /* 0x00000003000085a7 */ /* 0x000ea400080010ff */
[----:B--2---:R-:W-:Y:S05]  /*96f0*/  @!P0 BRA `(.L_x_183) ;  /* 0xfffffffc00f08947 */ /* 0x004fea000383ffff */
[----:B------:R-:W-:Y:S05]  /*9700*/  BRA `(.L_x_184) ;  /* 0xffffff9800f87947 */ /* 0x000fea000383ffff */
.L_x_57:
[----:B------:R-:W-:-:S07]  /*9710*/  MOV R0, UR5 ;  /* 0x0000000500007c02 */ /* 0x000fce0008000f00 */
.L_x_185:
[----:B-1----:R1:W2:Y:S02]  /*9720*/  SYNCS.PHASECHK.TRANS64.TRYWAIT P0, [R0+URZ], R3 ;  /* 0x00000003000075a7 */ /* 0x0022a400080011ff */
[----:B--2---:R-:W-:Y:S05]  /*9730*/  @!P0 NANOSLEEP.SYNCS 0x989680 ;  /* 0x009896800000895d */ /* 0x004fea0003900000 */
[----:B------:R-:W2:Y:S02]  /*9740*/  @!P0 SYNCS.PHASECHK.TRANS64 P0, [R0+URZ], R3 ;  /* 0x00000003000085a7 */ /* 0x000ea400080010ff */
[----:B--2---:R-:W-:Y:S05]  /*9750*/  @!P0 BRA `(.L_x_185) ;  /* 0xfffffffc00f08947 */ /* 0x004fea000383ffff */
[----:B------:R-:W-:Y:S05]  /*9760*/  BRA `(.L_x_186) ;  /* 0xffffff9c00047947 */ /* 0x000fea000383ffff */
.L_x_58:
[----:B------:R-:W-:-:S07]  /*9770*/  MOV R0, UR5 ;  /* 0x0000000500007c02 */ /* 0x000fce0008000f00 */
.L_x_187:
[----:B-1----:R1:W2:Y:S02]  /*9780*/  SYNCS.PHASECHK.TRANS64.TRYWAIT P0, [R0+URZ], R3 ;  /* 0x00000003000075a7 */ /* 0x0022a400080011ff */
[----:B--2---:R-:W-:Y:S05]  /*9790*/  @!P0 NANOSLEEP.SYNCS 0x989680 ;  /* 0x009896800000895d */ /* 0x004fea0003900000 */
[----:B------:R-:W2:Y:S02]  /*97a0*/  @!P0 SYNCS.PHASECHK.TRANS64 P0, [R0+URZ], R3 ;  /* 0x00000003000085a7 */ /* 0x000ea400080010ff */
[----:B--2---:R-:W-:Y:S05]  /*97b0*/  @!P0 BRA `(.L_x_187) ;  /* 0xfffffffc00f08947 */ /* 0x004fea000383ffff */
[----:B------:R-:W-:Y:S05]  /*97c0*/  BRA `(.L_x_188) ;  /* 0xffffff9c00107947 */ /* 0x000fea000383ffff */
.L_x_59:
[----:B------:R-:W-:-:S07]  /*97d0*/  MOV R0, UR5 ;  /* 0x0000000500007c02 */ /* 0x000fce0008000f00 */
.L_x_189:
[----:B-1----:R1:W2:Y:S02]  /*97e0*/  SYNCS.PHASECHK.TRANS64.TRYWAIT P0, [R0+URZ], R3 ;  /* 0x00000003000075a7 */ /* 0x0022a400080011ff */
[----:B--2---:R-:W-:Y:S05]  /*97f0*/  @!P0 NANOSLEEP.SYNCS 0x989680 ;  /* 0x009896800000895d */ /* 0x004fea0003900000 */
[----:B------:R-:W2:Y:S02]  /*9800*/  @!P0 SYNCS.PHASECHK.TRANS64 P0, [R0+URZ], R3 ;  /* 0x00000003000085a7 */ /* 0x000ea400080010ff */
[----:B--2---:R-:W-:Y:S05]  /*9810*/  @!P0 BRA `(.L_x_189) ;  /* 0xfffffffc00f08947 */ /* 0x004fea000383ffff */
[----:B------:R-:W-:Y:S05]  /*9820*/  BRA `(.L_x_190) ;  /* 0xffffff9c001c7947 */ /* 0x000fea000383ffff */
.L_x_60:
[----:B------:R-:W-:-:S07]  /*9830*/  MOV R0, UR5 ;  /* 0x0000000500007c02 */ /* 0x000fce0008000f00 */
.L_x_191:
[----:B-1----:R1:W2:Y:S02]  /*9840*/  SYNCS.PHASECHK.TRANS64.TRYWAIT P0, [R0+URZ], R3 ;  /* 0x00000003000075a7 */ /* 0x0022a400080011ff */
[----:B--2---:R-:W-:Y:S05]  /*9850*/  @!P0 NANOSLEEP.SYNCS 0x989680 ;  /* 0x009896800000895d */ /* 0x004fea0003900000 */
[----:B------:R-:W2:Y:S02]  /*9860*/  @!P0 SYNCS.PHASECHK.TRANS64 P0, [R0+URZ], R3 ;  /* 0x00000003000085a7 */ /* 0x000ea400080010ff */
[----:B--2---:R-:W-:Y:S05]  /*9870*/  @!P0 BRA `(.L_x_191) ;  /* 0xfffffffc00f08947 */ /* 0x004fea000383ffff */
[----:B------:R-:W-:Y:S05]  /*9880*/  BRA `(.L_x_192) ;  /* 0xffffff9c00287947 */ /* 0x000fea000383ffff */
.L_x_61:
[----:B------:R-:W-:-:S07]  /*9890*/  MOV R0, UR5 ;  /* 0x0000000500007c02 */ /* 0x000fce0008000f00 */
.L_x_193:
[----:B-1----:R1:W2:Y:S02]  /*98a0*/  SYNCS.PHASECHK.TRANS64.TRYWAIT P0, [R0+URZ], R3 ;  /* 0x00000003000075a7 */ /* 0x0022a400080011ff */
[----:B--2---:R-:W-:Y:S05]  /*98b0*/  @!P0 NANOSLEEP.SYNCS 0x989680 ;  /* 0x009896800000895d */ /* 0x004fea0003900000 */
[----:B------:R-:W2:Y:S02]  /*98c0*/  @!P0 SYNCS.PHASECHK.TRANS64 P0, [R0+URZ], R3 ;  /* 0x00000003000085a7 */ /* 0x000ea400080010ff */
[----:B--2---:R-:W-:Y:S05]  /*98d0*/  @!P0 BRA `(.L_x_193) ;  /* 0xfffffffc00f08947 */ /* 0x004fea000383ffff */
[----:B------:R-:W-:Y:S05]  /*98e0*/  BRA `(.L_x_194) ;  /* 0xffffff9c00347947 */ /* 0x000fea000383ffff */
.L_x_62:
[----:B------:R-:W-:-:S07]  /*98f0*/  MOV R0, UR5 ;  /* 0x0000000500007c02 */ /* 0x000fce0008000f00 */
.L_x_195:
[----:B-1----:R1:W2:Y:S02]  /*9900*/  SYNCS.PHASECHK.TRANS64.TRYWAIT P0, [R0+URZ], R3 ;  /* 0x00000003000075a7 */ /* 0x0022a400080011ff */
[----:B--2---:R-:W-:Y:S05]  /*9910*/  @!P0 NANOSLEEP.SYNCS 0x989680 ;  /* 0x009896800000895d */ /* 0x004fea0003900000 */
[----:B------:R-:W2:Y:S02]  /*9920*/  @!P0 SYNCS.PHASECHK.TRANS64 P0, [R0+URZ], R3 ;  /* 0x00000003000085a7 */ /* 0x000ea400080010ff */
[----:B--2---:R-:W-:Y:S05]  /*9930*/  @!P0 BRA `(.L_x_195) ;  /* 0xfffffffc00f08947 */ /* 0x004fea000383ffff */
[----:B------:R-:W-:Y:S05]  /*9940*/  BRA `(.L_x_196) ;  /* 0xffffff9c00407947 */ /* 0x000fea000383ffff */
.L_x_63:
[----:B------:R-:W-:-:S07]  /*9950*/  MOV R0, UR5 ;  /* 0x0000000500007c02 */ /* 0x000fce0008000f00 */
.L_x_197:
[----:B-1----:R1:W2:Y:S02]  /*9960*/  SYNCS.PHASECHK.TRANS64.TRYWAIT P0, [R0+URZ], R3 ;  /* 0x00000003000075a7 */ /* 0x0022a400080011ff */
[----:B--2---:R-:W-:Y:S05]  /*9970*/  @!P0 NANOSLEEP.SYNCS 0x989680 ;  /* 0x009896800000895d */ /* 0x004fea0003900000 */
[----:B------:R-:W2:Y:S02]  /*9980*/  @!P0 SYNCS.PHASECHK.TRANS64 P0, [R0+URZ], R3 ;  /* 0x00000003000085a7 */ /* 0x000ea400080010ff */
[----:B--2---:R-:W-:Y:S05]  /*9990*/  @!P0 BRA `(.L_x_197) ;  /* 0xfffffffc00f08947 */ /* 0x004fea000383ffff */
[----:B------:R-:W-:Y:S05]  /*99a0*/  BRA `(.L_x_198) ;  /* 0xffffff9c004c7947 */ /* 0x000fea000383ffff */
.L_x_64:
[----:B------:R-:W-:-:S07]  /*99b0*/  MOV R0, UR5 ;  /* 0x0000000500007c02 */ /* 0x000fce0008000f00 */
.L_x_199:
[----:B-1----:R1:W2:Y:S02]  /*99c0*/  SYNCS.PHASECHK.TRANS64.TRYWAIT P0, [R0+URZ], R3 ;  /* 0x00000003000075a7 */ /* 0x0022a400080011ff */
[----:B--2---:R-:W-:Y:S05]  /*99d0*/  @!P0 NANOSLEEP.SYNCS 0x989680 ;  /* 0x009896800000895d */ /* 0x004fea0003900000 */
[----:B------:R-:W2:Y:S02]  /*99e0*/  @!P0 SYNCS.PHASECHK.TRANS64 P0, [R0+URZ], R3 ;  /* 0x00000003000085a7 */ /* 0x000ea400080010ff */
[----:B--2---:R-:W-:Y:S05]  /*99f0*/  @!P0 BRA `(.L_x_199) ;  /* 0xfffffffc00f08947 */ /* 0x004fea000383ffff */
[----:B------:R-:W-:Y:S05]  /*9a00*/  BRA `(.L_x_200) ;  /* 0xffffff9c00587947 */ /* 0x000fea000383ffff */
.L_x_65:
[----:B------:R-:W-:-:S07]  /*9a10*/  MOV R0, UR5 ;  /* 0x0000000500007c02 */ /* 0x000fce0008000f00 */
.L_x_201:
[----:B-1----:R1:W2:Y:S02]  /*9a20*/  SYNCS.PHASECHK.TRANS64.TRYWAIT P0, [R0+URZ], R3 ;  /* 0x00000003000075a7 */ /* 0x0022a400080011ff */
[----:B--2---:R-:W-:Y:S05]  /*9a30*/  @!P0 NANOSLEEP.SYNCS 0x989680 ;  /* 0x009896800000895d */ /* 0x004fea0003900000 */
[----:B------:R-:W2:Y:S02]  /*9a40*/  @!P0 SYNCS.PHASECHK.TRANS64 P0, [R0+URZ], R3 ;  /* 0x00000003000085a7 */ /* 0x000ea400080010ff */
[----:B--2---:R-:W-:Y:S05]  /*9a50*/  @!P0 BRA `(.L_x_201) ;  /* 0xfffffffc00f08947 */ /* 0x004fea000383ffff */
[----:B------:R-:W-:Y:S05]  /*9a60*/  BRA `(.L_x_202) ;  /* 0xffffff9c00647947 */ /* 0x000fea000383ffff */
.L_x_66:
[----:B------:R-:W-:-:S07]  /*9a70*/  MOV R0, UR5 ;  /* 0x0000000500007c02 */ /* 0x000fce0008000f00 */
.L_x_203:
[----:B-1----:R1:W2:Y:S02]  /*9a80*/  SYNCS.PHASECHK.TRANS64.TRYWAIT P0, [R0+URZ], R3 ;  /* 0x00000003000075a7 */ /* 0x0022a400080011ff */
[----:B--2---:R-:W-:Y:S05]  /*9a90*/  @!P0 NANOSLEEP.SYNCS 0x989680 ;  /* 0x009896800000895d */ /* 0x004fea0003900000 */
[----:B------:R-:W2:Y:S02]  /*9aa0*/  @!P0 SYNCS.PHASECHK.TRANS64 P0, [R0+URZ], R3 ;  /* 0x00000003000085a7 */ /* 0x000ea400080010ff */
[----:B--2---:R-:W-:Y:S05]  /*9ab0*/  @!P0 BRA `(.L_x_203) ;  /* 0xfffffffc00f08947 */ /* 0x004fea000383ffff */
[----:B------:R-:W-:Y:S05]  /*9ac0*/  BRA `(.L_x_204) ;  /* 0xffffff9c00707947 */ /* 0x000fea000383ffff */
.L_x_67:
[----:B------:R-:W-:-:S07]  /*9ad0*/  MOV R0, UR5 ;  /* 0x0000000500007c02 */ /* 0x000fce0008000f00 */
.L_x_205:
[----:B-1----:R1:W2:Y:S02]  /*9ae0*/  SYNCS.PHASECHK.TRANS64.TRYWAIT P0, [R0+URZ], R3 ;  /* 0x00000003000075a7 */ /* 0x0022a400080011ff */
[----:B--2---:R-:W-:Y:S05]  /*9af0*/  @!P0 NANOSLEEP.SYNCS 0x989680 ;  /* 0x009896800000895d */ /* 0x004fea0003900000 */
[----:B------:R-:W2:Y:S02]  /*9b00*/  @!P0 SYNCS.PHASECHK.TRANS64 P0, [R0+URZ], R3 ;  /* 0x00000003000085a7 */ /* 0x000ea400080010ff */
[----:B--2---:R-:W-:Y:S05]  /*9b10*/  @!P0 BRA `(.L_x_205) ;  /* 0xfffffffc00f08947 */ /* 0x004fea000383ffff */
[----:B------:R-:W-:Y:S05]  /*9b20*/  BRA `(.L_x_206) ;  /* 0xffffff9c007c7947 */ /* 0x000fea000383ffff */
.L_x_68:
[----:B------:R-:W-:-:S07]  /*9b30*/  MOV R0, UR5 ;  /* 0x0000000500007c02 */ /* 0x000fce0008000f00 */
.L_x_207:
[----:B-1----:R1:W2:Y:S02]  /*9b40*/  SYNCS.PHASECHK.TRANS64.TRYWAIT P0, [R0+URZ], R3 ;  /* 0x00000003000075a7 */ /* 0x0022a400080011ff */
[----:B--2---:R-:W-:Y:S05]  /*9b50*/  @!P0 NANOSLEEP.SYNCS 0x989680 ;  /* 0x009896800000895d */ /* 0x004fea0003900000 */
[----:B------:R-:W2:Y:S02]  /*9b60*/  @!P0 SYNCS.PHASECHK.TRANS64 P0, [R0+URZ], R3 ;  /* 0x00000003000085a7 */ /* 0x000ea400080010ff */
[----:B--2---:R-:W-:Y:S05]  /*9b70*/  @!P0 BRA `(.L_x_207) ;  /* 0xfffffffc00f08947 */ /* 0x004fea000383ffff */
[----:B------:R-:W-:Y:S05]  /*9b80*/  BRA `(.L_x_208) ;  /* 0xffffff9c00887947 */ /* 0x000fea000383ffff */
.L_x_69:
[----:B------:R-:W-:-:S07]  /*9b90*/  MOV R0, UR5 ;  /* 0x0000000500007c02 */ /* 0x000fce0008000f00 */
.L_x_209:
[----:B-1----:R1:W2:Y:S02]  /*9ba0*/  SYNCS.PHASECHK.TRANS64.TRYWAIT P0, [R0+URZ], R3 ;  /* 0x00000003000075a7 */ /* 0x0022a400080011ff */
[----:B--2---:R-:W-:Y:S05]  /*9bb0*/  @!P0 NANOSLEEP.SYNCS 0x989680 ;  /* 0x009896800000895d */ /* 0x004fea0003900000 */
[----:B------:R-:W2:Y:S02]  /*9bc0*/  @!P0 SYNCS.PHASECHK.TRANS64 P0, [R0+URZ], R3 ;  /* 0x00000003000085a7 */ /* 0x000ea400080010ff */
[----:B--2---:R-:W-:Y:S05]  /*9bd0*/  @!P0 BRA `(.L_x_209) ;  /* 0xfffffffc00f08947 */ /* 0x004fea000383ffff */
[----:B------:R-:W-:Y:S05]  /*9be0*/  BRA `(.L_x_210) ;  /* 0xffffff9c00947947 */ /* 0x000fea000383ffff */
.L_x_70:
[----:B------:R-:W-:-:S07]  /*9bf0*/  MOV R0, UR5 ;  /* 0x0000000500007c02 */ /* 0x000fce0008000f00 */
.L_x_211:
[----:B-1----:R1:W2:Y:S02]  /*9c00*/  SYNCS.PHASECHK.TRANS64.TRYWAIT P0, [R0+URZ], R3 ;  /* 0x00000003000075a7 */ /* 0x0022a400080011ff */
[----:B--2---:R-:W-:Y:S05]  /*9c10*/  @!P0 NANOSLEEP.SYNCS 0x989680 ;  /* 0x009896800000895d */ /* 0x004fea0003900000 */
[----:B------:R-:W2:Y:S02]  /*9c20*/  @!P0 SYNCS.PHASECHK.TRANS64 P0, [R0+URZ], R3 ;  /* 0x00000003000085a7 */ /* 0x000ea400080010ff */
[----:B--2---:R-:W-:Y:S05]  /*9c30*/  @!P0 BRA `(.L_x_211) ;  /* 0xfffffffc00f08947 */ /* 0x004fea000383ffff */
[----:B------:R-:W-:Y:S05]  /*9c40*/  BRA `(.L_x_212) ;  /* 0xffffff9c00a07947 */ /* 0x000fea000383ffff */
.L_x_71:
[----:B------:R-:W-:-:S07]  /*9c50*/  MOV R0, UR5 ;  /* 0x0000000500007c02 */ /* 0x000fce0008000f00 */
.L_x_213:
[----:B-1----:R1:W2:Y:S02]  /*9c60*/  SYNCS.PHASECHK.TRANS64.TRYWAIT P0, [R0+URZ], R3 ;  /* 0x00000003000075a7 */ /* 0x0022a400080011ff */
[----:B--2---:R-:W-:Y:S05]  /*9c70*/  @!P0 NANOSLEEP.SYNCS 0x989680 ;  /* 0x009896800000895d */ /* 0x004fea0003900000 */
[----:B------:R-:W2:Y:S02]  /*9c80*/  @!P0 SYNCS.PHASECHK.TRANS64 P0, [R0+URZ], R3 ;  /* 0x00000003000085a7 */ /* 0x000ea400080010ff */
[----:B--2---:R-:W-:Y:S05]  /*9c90*/  @!P0 BRA `(.L_x_213) ;  /* 0xfffffffc00f08947 */ /* 0x004fea000383ffff */
[----:B------:R-:W-:Y:S05]  /*9ca0*/  BRA `(.L_x_214) ;  /* 0xffffff9c00ac7947 */ /* 0x000fea000383ffff */
.L_x_72:
[----:B------:R-:W-:-:S07]  /*9cb0*/  MOV R0, UR5 ;  /* 0x0000000500007c02 */ /* 0x000fce0008000f00 */
.L_x_215:
[----:B-1----:R1:W2:Y:S02]  /*9cc0*/  SYNCS.PHASECHK.TRANS64.TRYWAIT P0, [R0+URZ], R3 ;  /* 0x00000003000075a7 */ /* 0x0022a400080011ff */
[----:B--2---:R-:W-:Y:S05]  /*9cd0*/  @!P0 NANOSLEEP.SYNCS 0x989680 ;  /* 0x009896800000895d */ /* 0x004fea0003900000 */
[----:B------:R-:W2:Y:S02]  /*9ce0*/  @!P0 SYNCS.PHASECHK.TRANS64 P0, [R0+URZ], R3 ;  /* 0x00000003000085a7 */ /* 0x000ea400080010ff */
[----:B--2---:R-:W-:Y:S05]  /*9cf0*/  @!P0 BRA `(.L_x_215) ;  /* 0xfffffffc00f08947 */ /* 0x004fea000383ffff */
[----:B------:R-:W-:Y:S05]  /*9d00*/  BRA `(.L_x_216) ;  /* 0xffffff9c00b87947 */ /* 0x000fea000383ffff */
.L_x_73:
[----:B------:R-:W-:-:S07]  /*9d10*/  MOV R0, UR5 ;  /* 0x0000000500007c02 */ /* 0x000fce0008000f00 */
.L_x_217:
[----:B-1----:R1:W2:Y:S02]  /*9d20*/  SYNCS.PHASECHK.TRANS64.TRYWAIT P0, [R0+URZ], R3 ;  /* 0x00000003000075a7 */ /* 0x0022a400080011ff */
[----:B--2---:R-:W-:Y:S05]  /*9d30*/  @!P0 NANOSLEEP.SYNCS 0x989680 ;  /* 0x009896800000895d */ /* 0x004fea0003900000 */
[----:B------:R-:W2:Y:S02]  /*9d40*/  @!P0 SYNCS.PHASECHK.TRANS64 P0, [R0+URZ], R3 ;  /* 0x00000003000085a7 */ /* 0x000ea400080010ff */
[----:B--2---:R-:W-:Y:S05]  /*9d50*/  @!P0 BRA `(.L_x_217) ;  /* 0xfffffffc00f08947 */ /* 0x004fea000383ffff */
[----:B------:R-:W-:Y:S05]  /*9d60*/  BRA `(.L_x_218) ;  /* 0xffffff9c00c47947 */ /* 0x000fea000383ffff */
.L_x_74:
[----:B------:R-:W-:-:S07]  /*9d70*/  MOV R0, UR5 ;  /* 0x0000000500007c02 */ /* 0x000fce0008000f00 */
.L_x_219:
[----:B-1----:R1:W2:Y:S02]  /*9d80*/  SYNCS.PHASECHK.TRANS64.TRYWAIT P0, [R0+URZ], R3 ;  /* 0x00000003000075a7 */ /* 0x0022a400080011ff */
[----:B--2---:R-:W-:Y:S05]  /*9d90*/  @!P0 NANOSLEEP.SYNCS 0x989680 ;  /* 0x009896800000895d */ /* 0x004fea0003900000 */
[----:B------:R-:W2:Y:S02]  /*9da0*/  @!P0 SYNCS.PHASECHK.TRANS64 P0, [R0+URZ], R3 ;  /* 0x00000003000085a7 */ /* 0x000ea400080010ff */
[----:B--2---:R-:W-:Y:S05]  /*9db0*/  @!P0 BRA `(.L_x_219) ;  /* 0xfffffffc00f08947 */ /* 0x004fea000383ffff */
[----:B------:R-:W-:Y:S05]  /*9dc0*/  BRA `(.L_x_220) ;  /* 0xffffff9c00d07947 */ /* 0x000fea000383ffff */
.L_x_75:
[----:B------:R-:W-:-:S07]  /*9dd0*/  MOV R0, UR5 ;  /* 0x0000000500007c02 */ /* 0x000fce0008000f00 */
.L_x_221:
[----:B-1----:R1:W2:Y:S02]  /*9de0*/  SYNCS.PHASECHK.TRANS64.TRYWAIT P0, [R0+URZ], R3 ;  /* 0x00000003000075a7 */ /* 0x0022a400080011ff */
[----:B--2---:R-:W-:Y:S05]  /*9df0*/  @!P0 NANOSLEEP.SYNCS 0x989680 ;  /* 0x009896800000895d */ /* 0x004fea0003900000 */
[----:B------:R-:W2:Y:S02]  /*9e00*/  @!P0 SYNCS.PHASECHK.TRANS64 P0, [R0+URZ], R3 ;  /* 0x00000003000085a7 */ /* 0x000ea400080010ff */
[----:B--2---:R-:W-:Y:S05]  /*9e10*/  @!P0 BRA `(.L_x_221) ;  /* 0xfffffffc00f08947 */ /* 0x004fea000383ffff */
[----:B------:R-:W-:Y:S05]  /*9e20*/  BRA `(.L_x_222) ;  /* 0xffffff9c00dc7947 */ /* 0x000fea000383ffff */
.L_x_76:
[----:B------:R-:W-:-:S07]  /*9e30*/  MOV R0, UR5 ;  /* 0x0000000500007c02 */ /* 0x000fce0008000f00 */
.L_x_223:
[----:B-1----:R1:W2:Y:S02]  /*9e40*/  SYNCS.PHASECHK.TRANS64.TRYWAIT P0, [R0+URZ], R3 ;  /* 0x00000003000075a7 */ /* 0x0022a400080011ff */
[----:B--2---:R-:W-:Y:S05]  /*9e50*/  @!P0 NANOSLEEP.SYNCS 0x989680 ;  /* 0x009896800000895d */ /* 0x004fea0003900000 */
[----:B------:R-:W2:Y:S02]  /*9e60*/  @!P0 SYNCS.PHASECHK.TRANS64 P0, [R0+URZ], R3 ;  /* 0x00000003000085a7 */ /* 0x000ea400080010ff */
[----:B--2---:R-:W-:Y:S05]  /*9e70*/  @!P0 BRA `(.L_x_223) ;  /* 0xfffffffc00f08947 */ /* 0x004fea000383ffff */
[----:B------:R-:W-:Y:S05]  /*9e80*/  BRA `(.L_x_224) ;  /* 0xffffff9c00e87947 */ /* 0x000fea000383ffff */
.L_x_77:
[----:B------:R-:W-:-:S07]  /*9e90*/  MOV R0, UR5 ;  /* 0x0000000500007c02 */ /* 0x000fce0008000f00 */
.L_x_225:
[----:B-1----:R1:W2:Y:S02]  /*9ea0*/  SYNCS.PHASECHK.TRANS64.TRYWAIT P0, [R0+URZ], R3 ;  /* 0x00000003000075a7 */ /* 0x0022a400080011ff */
[----:B--2---:R-:W-:Y:S05]  /*9eb0*/  @!P0 NANOSLEEP.SYNCS 0x989680 ;  /* 0x009896800000895d */ /* 0x004fea0003900000 */
[----:B------:R-:W2:Y:S02]  /*9ec0*/  @!P0 SYNCS.PHASECHK.TRANS64 P0, [R0+URZ], R3 ;  /* 0x00000003000085a7 */ /* 0x000ea400080010ff */
[----:B--2---:R-:W-:Y:S05]  /*9ed0*/  @!P0 BRA `(.L_x_225) ;  /* 0xfffffffc00f08947 */ /* 0x004fea000383ffff */
[----:B------:R-:W-:Y:S05]  /*9ee0*/  BRA `(.L_x_226) ;  /* 0xffffff9c00f47947 */ /* 0x000fea000383ffff */
.L_x_78:
[----:B------:R-:W-:-:S07]  /*9ef0*/  MOV R0, UR5 ;  /* 0x0000000500007c02 */ /* 0x000fce0008000f00 */
.L_x_227:
[----:B-1----:R1:W2:Y:S02]  /*9f00*/  SYNCS.PHASECHK.TRANS64.TRYWAIT P0, [R0+URZ], R3 ;  /* 0x00000003000075a7 */ /* 0x0022a400080011ff */
[----:B--2---:R-:W-:Y:S05]  /*9f10*/  @!P0 NANOSLEEP.SYNCS 0x989680 ;  /* 0x009896800000895d */ /* 0x004fea0003900000 */
[----:B------:R-:W2:Y:S02]  /*9f20*/  @!P0 SYNCS.PHASECHK.TRANS64 P0, [R0+URZ], R3 ;  /* 0x00000003000085a7 */ /* 0x000ea400080010ff */
[----:B--2---:R-:W-:Y:S05]  /*9f30*/  @!P0 BRA `(.L_x_227) ;  /* 0xfffffffc00f08947 */ /* 0x004fea000383ffff */
[----:B------:R-:W-:Y:S05]  /*9f40*/  BRA `(.L_x_228) ;  /* 0xffffffa000007947 */ /* 0x000fea000383ffff */
.L_x_79:
[----:B------:R-:W-:-:S07]  /*9f50*/  MOV R0, UR5 ;  /* 0x0000000500007c02 */ /* 0x000fce0008000f00 */
.L_x_229:
[----:B-1----:R1:W2:Y:S02]  /*9f60*/  SYNCS.PHASECHK.TRANS64.TRYWAIT P0, [R0+URZ], R3 ;  /* 0x00000003000075a7 */ /* 0x0022a400080011ff */
[----:B--2---:R-:W-:Y:S05]  /*9f70*/  @!P0 NANOSLEEP.SYNCS 0x989680 ;  /* 0x009896800000895d */ /* 0x004fea0003900000 */
[----:B------:R-:W2:Y:S02]  /*9f80*/  @!P0 SYNCS.PHASECHK.TRANS64 P0, [R0+URZ], R3 ;  /* 0x00000003000085a7 */ /* 0x000ea400080010ff */
[----:B--2---:R-:W-:Y:S05]  /*9f90*/  @!P0 BRA `(.L_x_229) ;  /* 0xfffffffc00f08947 */ /* 0x004fea000383ffff */
[----:B------:R-:W-:Y:S05]  /*9fa0*/  BRA `(.L_x_230) ;  /* 0xffffffa0000c7947 */ /* 0x000fea000383ffff */
.L_x_80:
[----:B------:R-:W-:-:S07]  /*9fb0*/  MOV R0, UR5 ;  /* 0x0000000500007c02 */ /* 0x000fce0008000f00 */
.L_x_231:
[----:B-1----:R1:W2:Y:S02]  /*9fc0*/  SYNCS.PHASECHK.TRANS64.TRYWAIT P0, [R0+URZ], R3 ;  /* 0x00000003000075a7 */ /* 0x0022a400080011ff */
[----:B--2---:R-:W-:Y:S05]  /*9fd0*/  @!P0 NANOSLEEP.SYNCS 0x989680 ;  /* 0x009896800000895d */ /* 0x004fea0003900000 */
[----:B------:R-:W2:Y:S02]  /*9fe0*/  @!P0 SYNCS.PHASECHK.TRANS64 P0, [R0+URZ], R3 ;  /* 0x00000003000085a7 */ /* 0x000ea400080010ff */
[----:B--2---:R-:W-:Y:S05]  /*9ff0*/  @!P0 BRA `(.L_x_231) ;  /* 0xfffffffc00f08947 */ /* 0x004fea000383ffff */
[----:B------:R-:W-:Y:S05]  /*a000*/  BRA `(.L_x_232) ;  /* 0xffffffa000187947 */ /* 0x000fea000383ffff */
.L_x_81:
[----:B------:R-:W-:-:S07]  /*a010*/  MOV R0, UR5 ;  /* 0x0000000500007c02 */ /* 0x000fce0008000f00 */
.L_x_233:
[----:B-1----:R1:W2:Y:S02]  /*a020*/  SYNCS.PHASECHK.TRANS64.TRYWAIT P0, [R0+URZ], R3 ;  /* 0x00000003000075a7 */ /* 0x0022a400080011ff */
[----:B--2---:R-:W-:Y:S05]  /*a030*/  @!P0 NANOSLEEP.SYNCS 0x989680 ;  /* 0x009896800000895d */ /* 0x004fea0003900000 */
[----:B------:R-:W2:Y:S02]  /*a040*/  @!P0 SYNCS.PHASECHK.TRANS64 P0, [R0+URZ], R3 ;  /* 0x00000003000085a7 */ /* 0x000ea400080010ff */
[----:B--2---:R-:W-:Y:S05]  /*a050*/  @!P0 BRA `(.L_x_233) ;  /* 0xfffffffc00f08947 */ /* 0x004fea000383ffff */
[----:B------:R-:W-:Y:S05]  /*a060*/  BRA `(.L_x_234) ;  /* 0xffffffa000247947 */ /* 0x000fea000383ffff */
.L_x_82:
[----:B------:R-:W-:-:S07]  /*a070*/  MOV R0, UR5 ;  /* 0x0000000500007c02 */ /* 0x000fce0008000f00 */
.L_x_235:
[----:B-1----:R1:W2:Y:S02]  /*a080*/  SYNCS.PHASECHK.TRANS64.TRYWAIT P0, [R0+URZ], R3 ;  /* 0x00000003000075a7 */ /* 0x0022a400080011ff */
[----:B--2---:R-:W-:Y:S05]  /*a090*/  @!P0 NANOSLEEP.SYNCS 0x989680 ;  /* 0x009896800000895d */ /* 0x004fea0003900000 */
[----:B------:R-:W2:Y:S02]  /*a0a0*/  @!P0 SYNCS.PHASECHK.TRANS64 P0, [R0+URZ], R3 ;  /* 0x00000003000085a7 */ /* 0x000ea400080010ff */
[----:B--2---:R-:W-:Y:S05]  /*a0b0*/  @!P0 BRA `(.L_x_235) ;  /* 0xfffffffc00f08947 */ /* 0x004fea000383ffff */
[----:B------:R-:W-:Y:S05]  /*a0c0*/  BRA `(.L_x_236) ;  /* 0xffffffa000307947 */ /* 0x000fea000383ffff */
.L_x_83:
[----:B------:R-:W-:-:S07]  /*a0d0*/  MOV R0, UR5 ;  /* 0x0000000500007c02 */ /* 0x000fce0008000f00 */
.L_x_237:
[----:B-1----:R1:W2:Y:S02]  /*a0e0*/  SYNCS.PHASECHK.TRANS64.TRYWAIT P0, [R0+URZ], R3 ;  /* 0x00000003000075a7 */ /* 0x0022a400080011ff */
[----:B--2---:R-:W-:Y:S05]  /*a0f0*/  @!P0 NANOSLEEP.SYNCS 0x989680 ;  /* 0x009896800000895d */ /* 0x004fea0003900000 */
[----:B------:R-:W2:Y:S02]  /*a100*/  @!P0 SYNCS.PHASECHK.TRANS64 P0, [R0+URZ], R3 ;  /* 0x00000003000085a7 */ /* 0x000ea400080010ff */
[----:B--2---:R-:W-:Y:S05]  /*a110*/  @!P0 BRA `(.L_x_237) ;  /* 0xfffffffc00f08947 */ /* 0x004fea000383ffff */
[----:B------:R-:W-:Y:S05]  /*a120*/  BRA `(.L_x_238) ;  /* 0xffffffa0003c7947 */ /* 0x000fea000383ffff */
.L_x_84:
[----:B------:R-:W-:-:S07]  /*a130*/  MOV R0, UR5 ;  /* 0x0000000500007c02 */ /* 0x000fce0008000f00 */
.L_x_239:
[----:B-1----:R1:W2:Y:S02]  /*a140*/  SYNCS.PHASECHK.TRANS64.TRYWAIT P0, [R0+URZ], R3 ;  /* 0x00000003000075a7 */ /* 0x0022a400080011ff */
[----:B--2---:R-:W-:Y:S05]  /*a150*/  @!P0 NANOSLEEP.SYNCS 0x989680 ;  /* 0x009896800000895d */ /* 0x004fea0003900000 */
[----:B------:R-:W2:Y:S02]  /*a160*/  @!P0 SYNCS.PHASECHK.TRANS64 P0, [R0+URZ], R3 ;  /* 0x00000003000085a7 */ /* 0x000ea400080010ff */
[----:B--2---:R-:W-:Y:S05]  /*a170*/  @!P0 BRA `(.L_x_239) ;  /* 0xfffffffc00f08947 */ /* 0x004fea000383ffff */
[----:B------:R-:W-:Y:S05]  /*a180*/  BRA `(.L_x_240) ;  /* 0xffffffa000487947 */ /* 0x000fea000383ffff */
.L_x_85:
[----:B------:R-:W-:-:S07]  /*a190*/  MOV R0, UR5 ;  /* 0x0000000500007c02 */ /* 0x000fce0008000f00 */
.L_x_241:
[----:B-1----:R1:W2:Y:S02]  /*a1a0*/  SYNCS.PHASECHK.TRANS64.TRYWAIT P0, [R0+URZ], R3 ;  /* 0x00000003000075a7 */ /* 0x0022a400080011ff */
[----:B--2---:R-:W-:Y:S05]  /*a1b0*/  @!P0 NANOSLEEP.SYNCS 0x989680 ;  /* 0x009896800000895d */ /* 0x004fea0003900000 */
[----:B------:R-:W2:Y:S02]  /*a1c0*/  @!P0 SYNCS.PHASECHK.TRANS64 P0, [R0+URZ], R3 ;  /* 0x00000003000085a7 */ /* 0x000ea400080010ff */
[----:B--2---:R-:W-:Y:S05]  /*a1d0*/  @!P0 BRA `(.L_x_241) ;  /* 0xfffffffc00f08947 */ /* 0x004fea000383ffff */
[----:B------:R-:W-:Y:S05]  /*a1e0*/  BRA `(.L_x_242) ;  /* 0xffffffa000547947 */ /* 0x000fea000383ffff */
.L_x_86:
[----:B------:R-:W-:-:S07]  /*a1f0*/  MOV R0, UR5 ;  /* 0x0000000500007c02 */ /* 0x000fce0008000f00 */
.L_x_243:
[----:B-1----:R1:W2:Y:S02]  /*a200*/  SYNCS.PHASECHK.TRANS64.TRYWAIT P0, [R0+URZ], R3 ;  /* 0x00000003000075a7 */ /* 0x0022a400080011ff */
[----:B--2---:R-:W-:Y:S05]  /*a210*/  @!P0 NANOSLEEP.SYNCS 0x989680 ;  /* 0x009896800000895d */ /* 0x004fea0003900000 */
[----:B------:R-:W2:Y:S02]  /*a220*/  @!P0 SYNCS.PHASECHK.TRANS64 P0, [R0+URZ], R3 ;  /* 0x00000003000085a7 */ /* 0x000ea400080010ff */
[----:B--2---:R-:W-:Y:S05]  /*a230*/  @!P0 BRA `(.L_x_243) ;  /* 0xfffffffc00f08947 */ /* 0x004fea000383ffff */
[----:B------:R-:W-:Y:S05]  /*a240*/  BRA `(.L_x_244) ;  /* 0xffffffa000607947 */ /* 0x000fea000383ffff */
.L_x_87:
[----:B------:R-:W-:-:S07]  /*a250*/  MOV R0, UR5 ;  /* 0x0000000500007c02 */ /* 0x000fce0008000f00 */
.L_x_245:
[----:B-1----:R1:W2:Y:S02]  /*a260*/  SYNCS.PHASECHK.TRANS64.TRYWAIT P0, [R0+URZ], R3 ;  /* 0x00000003000075a7 */ /* 0x0022a400080011ff */
[----:B--2---:R-:W-:Y:S05]  /*a270*/  @!P0 NANOSLEEP.SYNCS 0x989680 ;  /* 0x009896800000895d */ /* 0x004fea0003900000 */
[----:B------:R-:W2:Y:S02]  /*a280*/  @!P0 SYNCS.PHASECHK.TRANS64 P0, [R0+URZ], R3 ;  /* 0x00000003000085a7 */ /* 0x000ea400080010ff */
[----:B--2---:R-:W-:Y:S05]  /*a290*/  @!P0 BRA `(.L_x_245) ;  /* 0xfffffffc00f08947 */ /* 0x004fea000383ffff */
[----:B------:R-:W-:Y:S05]  /*a2a0*/  BRA `(.L_x_246) ;  /* 0xffffffa0006c7947 */ /* 0x000fea000383ffff */
.L_x_90:
[----:B-1----:R1:W2:Y:S02]  /*a2b0*/  SYNCS.PHASECHK.TRANS64.TRYWAIT P0, [R2+URZ+0x360], R4 ;  /* 0x00036004020075a7 */ /* 0x0022a400080011ff */
[----:B--2---:R-:W-:Y:S05]  /*a2c0*/  @!P0 NANOSLEEP.SYNCS 0x989680 ;  /* 0x009896800000895d */ /* 0x004fea0003900000 */
[----:B------:R-:W2:Y:S02]  /*a2d0*/  @!P0 SYNCS.PHASECHK.TRANS64 P0, [R2+URZ+0x360], R4 ;  /* 0x00036004020085a7 */ /* 0x000ea400080010ff */
[----:B--2---:R-:W-:Y:S05]  /*a2e0*/  @!P0 BRA `(.L_x_90) ;  /* 0xfffffffc00f08947 */ /* 0x004fea000383ffff */
[----:B------:R-:W-:Y:S05]  /*a2f0*/  BRA `(.L_x_247) ;  /* 0xffffffa000c87947 */ /* 0x000fea000383ffff */
.L_x_91:
[----:B------:R-:W-:-:S07]  /*a300*/  MOV R2, UR4 ;  /* 0x0000000400027c02 */ /* 0x000fce0008000f00 */
.L_x_248:
[----:B-1----:R1:W2:Y:S02]  /*a310*/  SYNCS.PHASECHK.TRANS64.TRYWAIT P0, [R2+URZ+0x310], R5 ;  /* 0x00031005020075a7 */ /* 0x0022a400080011ff */
[----:B--2---:R-:W-:Y:S05]  /*a320*/  @!P0 NANOSLEEP.SYNCS 0x989680 ;  /* 0x009896800000895d */ /* 0x004fea0003900000 */
[----:B------:R-:W2:Y:S02]  /*a330*/  @!P0 SYNCS.PHASECHK.TRANS64 P0, [R2+URZ+0x310], R5 ;  /* 0x00031005020085a7 */ /* 0x000ea400080010ff */
[----:B--2---:R-:W-:Y:S05]  /*a340*/  @!P0 BRA `(.L_x_248) ;  /* 0xfffffffc00f08947 */ /* 0x004fea000383ffff */
[----:B------:R-:W-:Y:S05]  /*a350*/  BRA `(.L_x_249) ;  /* 0xffffffa000d87947 */ /* 0x000fea000383ffff */
.L_x_92:
[----:B-1----:R1:W2:Y:S02]  /*a360*/  SYNCS.PHASECHK.TRANS64.TRYWAIT P1, [R2+URZ+0x300], R4 ;  /* 0x00030004020075a7 */ /* 0x0022a400080211ff */
[----:B--2---:R-:W-:Y:S05]  /*a370*/  @!P1 NANOSLEEP.SYNCS 0x989680 ;  /* 0x009896800000995d */ /* 0x004fea0003900000 */
[----:B------:R-:W2:Y:S02]  /*a380*/  @!P1 SYNCS.PHASECHK.TRANS64 P1, [R2+URZ+0x300], R4 ;  /* 0x00030004020095a7 */ /* 0x000ea400080210ff */
[----:B--2---:R-:W-:Y:S05]  /*a390*/  @!P1 BRA `(.L_x_92) ;  /* 0xfffffffc00f09947 */ /* 0x004fea000383ffff */
[----:B------:R-:W-:Y:S05]  /*a3a0*/  BRA `(.L_x_250) ;  /* 0xffffffa400087947 */ /* 0x000fea000383ffff */
.L_x_95:
[----:B------:R-:W-:-:S07]  /*a3b0*/  MOV R0, UR4 ;  /* 0x0000000400007c02 */ /* 0x000fce0008000f00 */
.L_x_251:
[----:B-1----:R1:W2:Y:S02]  /*a3c0*/  SYNCS.PHASECHK.TRANS64.TRYWAIT P0, [R0+URZ+0x310], R2 ;  /* 0x00031002000075a7 */ /* 0x0022a400080011ff */
[----:B--2---:R-:W-:Y:S05]  /*a3d0*/  @!P0 NANOSLEEP.SYNCS 0x989680 ;  /* 0x009896800000895d */ /* 0x004fea0003900000 */
[----:B------:R-:W2:Y:S02]  /*a3e0*/  @!P0 SYNCS.PHASECHK.TRANS64 P0, [R0+URZ+0x310], R2 ;  /* 0x00031002000085a7 */ /* 0x000ea400080010ff */
[----:B--2---:R-:W-:Y:S05]  /*a3f0*/  @!P0 BRA `(.L_x_251) ;  /* 0xfffffffc00f08947 */ /* 0x004fea000383ffff */
[----:B------:R-:W-:Y:S05]  /*a400*/  BRA `(.L_x_94) ;  /* 0xffffffa4005c7947 */ /* 0x000fea000383ffff */
.L_x_102:
[----:B-1----:R1:W2:Y:S02]  /*a410*/  SYNCS.PHASECHK.TRANS64.TRYWAIT P1, [R0+URZ+0x300], R2 ;  /* 0x00030002000075a7 */ /* 0x0022a400080211ff */
[----:B--2---:R-:W-:Y:S05]  /*a420*/  @!P1 NANOSLEEP.SYNCS 0x989680 ;  /* 0x009896800000995d */ /* 0x004fea0003900000 */
[----:B------:R-:W2:Y:S02]  /*a430*/  @!P1 SYNCS.PHASECHK.TRANS64 P1, [R0+URZ+0x300], R2 ;  /* 0x00030002000095a7 */ /* 0x000ea400080210ff */
[----:B--2---:R-:W-:Y:S05]  /*a440*/  @!P1 BRA `(.L_x_102) ;  /* 0xfffffffc00f09947 */ /* 0x004fea000383ffff */
[----:B------:R-:W-:Y:S05]  /*a450*/  BRA `(.L_x_252) ;  /* 0xffffffa800b87947 */ /* 0x000fea000383ffff */
.L_x_103:
[----:B------:R-:W-:-:S07]  /*a460*/  MOV R2, UR19 ;  /* 0x0000001300027c02 */ /* 0x000fce0008000f00 */
.L_x_253:
[----:B-1----:R1:W2:Y:S02]  /*a470*/  SYNCS.PHASECHK.TRANS64.TRYWAIT P0, [R2+URZ+0x340], R0 ;  /* 0x00034000020075a7 */ /* 0x0022a400080011ff */
[----:B--2---:R-:W-:Y:S05]  /*a480*/  @!P0 NANOSLEEP.SYNCS 0x989680 ;  /* 0x009896800000895d */ /* 0x004fea0003900000 */
[----:B------:R-:W2:Y:S02]  /*a490*/  @!P0 SYNCS.PHASECHK.TRANS64 P0, [R2+URZ+0x340], R0 ;  /* 0x00034000020085a7 */ /* 0x000ea400080010ff */
[----:B--2---:R-:W-:Y:S05]  /*a4a0*/  @!P0 BRA `(.L_x_253) ;  /* 0xfffffffc00f08947 */ /* 0x004fea000383ffff */
[----:B------:R-:W-:Y:S05]  /*a4b0*/  BRA `(.L_x_254) ;  /* 0xffffffa800ec7947 */ /* 0x000fea000383ffff */
.L_x_106:
[----:B------:R-:W-:Y:S07]  /*a4c0*/  MOV R0, UR7 ;  /* 0x0000000700007c02 */ /* 0x000fee0008000f00 */
.L_x_255:
[----:B-1----:R1:W2:Y:S02]  /*a4d0*/  SYNCS.PHASECHK.TRANS64.TRYWAIT P0, [R0+URZ], R2 ;  /* 0x00000002000075a7 */ /* 0x0022a400080011ff */
[----:B--2---:R-:W-:Y:S05]  /*a4e0*/  @!P0 NANOSLEEP.SYNCS 0x989680 ;  /* 0x009896800000895d */ /* 0x004fea0003900000 */
[----:B------:R-:W2:Y:S02]  /*a4f0*/  @!P0 SYNCS.PHASECHK.TRANS64 P0, [R0+URZ], R2 ;  /* 0x00000002000085a7 */ /* 0x000ea400080010ff */
[----:B--2---:R-:W-:Y:S05]  /*a500*/  @!P0 BRA `(.L_x_255) ;  /* 0xfffffffc00f08947 */ /* 0x004fea000383ffff */
[----:B------:R-:W-:Y:S05]  /*a510*/  BRA `(.L_x_105) ;  /* 0xffffffac00207947 */ /* 0x000fea000383ffff */
.L_x_109:
[----:B------:R-:W-:-:S07]  /*a520*/  MOV R0, UR4 ;  /* 0x0000000400007c02 */ /* 0x000fce0008000f00 */
.L_x_256:
[----:B--2---:R2:W4:Y:S02]  /*a530*/  SYNCS.PHASECHK.TRANS64.TRYWAIT P0, [R0+URZ], R2 ;  /* 0x00000002000075a7 */ /* 0x00452400080011ff */
[----:B----4-:R-:W-:Y:S05]  /*a540*/  @!P0 NANOSLEEP.SYNCS 0x989680 ;  /* 0x009896800000895d */ /* 0x010fea0003900000 */
[----:B------:R-:W4:Y:S02]  /*a550*/  @!P0 SYNCS.PHASECHK.TRANS64 P0, [R0+URZ], R2 ;  /* 0x00000002000085a7 */ /* 0x000f2400080010ff */
[----:B----4-:R-:W-:Y:S05]  /*a560*/  @!P0 BRA `(.L_x_256) ;  /* 0xfffffffc00f08947 */ /* 0x010fea000383ffff */
[----:B------:R-:W-:Y:S05]  /*a570*/  BRA `(.L_x_257) ;  /* 0xffffffac00c07947 */ /* 0x000fea000383ffff */
.L_x_110:
[----:B------:R-:W-:-:S07]  /*a580*/  MOV R0, UR5 ;  /* 0x0000000500007c02 */ /* 0x000fce0008000f00 */
.L_x_258:
[----:B-1----:R1:W2:Y:S02]  /*a590*/  SYNCS.PHASECHK.TRANS64.TRYWAIT P0, [R0+URZ], R3 ;  /* 0x00000003000075a7 */ /* 0x0022a400080011ff */
[----:B--2---:R-:W-:Y:S05]  /*a5a0*/  @!P0 NANOSLEEP.SYNCS 0x989680 ;  /* 0x009896800000895d */ /* 0x004fea0003900000 */
[----:B------:R-:W2:Y:S02]  /*a5b0*/  @!P0 SYNCS.PHASECHK.TRANS64 P0, [R0+URZ], R3 ;  /* 0x00000003000085a7 */ /* 0x000ea400080010ff */
[----:B--2---:R-:W-:Y:S05]  /*a5c0*/  @!P0 BRA `(.L_x_258) ;  /* 0xfffffffc00f08947 */ /* 0x004fea000383ffff */
[----:B------:R-:W-:Y:S05]  /*a5d0*/  BRA `(.L_x_259) ;  /* 0xffffffac00cc7947 */ /* 0x000fea000383ffff */
.L_x_111:
[----:B------:R-:W-:-:S07]  /*a5e0*/  MOV R0, UR5 ;  /* 0x0000000500007c02 */ /* 0x000fce0008000f00 */
.L_x_260:
[----:B-1----:R1:W2:Y:S02]  /*a5f0*/  SYNCS.PHASECHK.TRANS64.TRYWAIT P0, [R0+URZ], R3 ;  /* 0x00000003000075a7 */ /* 0x0022a400080011ff */
[----:B--2---:R-:W-:Y:S05]  /*a600*/  @!P0 NANOSLEEP.SYNCS 0x989680 ;  /* 0x009896800000895d */ /* 0x004fea0003900000 */
[----:B------:R-:W2:Y:S02]  /*a610*/  @!P0 SYNCS.PHASECHK.TRANS64 P0, [R0+URZ], R3 ;  /* 0x00000003000085a7 */ /* 0x000ea400080010ff */
[----:B--2---:R-:W-:Y:S05]  /*a620*/  @!P0 BRA `(.L_x_260) ;  /* 0xfffffffc00f08947 */ /* 0x004fea000383ffff */
[----:B------:R-:W-:Y:S05]  /*a630*/  BRA `(.L_x_261) ;  /* 0xffffffac00d87947 */ /* 0x000fea000383ffff */
.L_x_112:
[----:B-1----:R-:W-:-:S07]  /*a640*/  MOV R0, UR4 ;  /* 0x0000000400007c02 */ /* 0x002fce0008000f00 */
.L_x_262:
[----:B-1----:R1:W2:Y:S02]  /*a650*/  SYNCS.PHASECHK.TRANS64.TRYWAIT P0, [R0+URZ], R2 ;  /* 0x00000002000075a7 */ /* 0x0022a400080011ff */
[----:B--2---:R-:W-:Y:S05]  /*a660*/  @!P0 NANOSLEEP.SYNCS 0x989680 ;  /* 0x009896800000895d */ /* 0x004fea0003900000 */
[----:B------:R-:W2:Y:S02]  /*a670*/  @!P0 SYNCS.PHASECHK.TRANS64 P0, [R0+URZ], R2 ;  /* 0x00000002000085a7 */ /* 0x000ea400080010ff */
[----:B--2---:R-:W-:Y:S05]  /*a680*/  @!P0 BRA `(.L_x_262) ;  /* 0xfffffffc00f08947 */ /* 0x004fea000383ffff */
[----:B------:R-:W-:Y:S05]  /*a690*/  BRA `(.L_x_263) ;  /* 0xffffffac00e47947 */ /* 0x000fea000383ffff */
.L_x_117:
[----:B--2---:R2:W3:Y:S02]  /*a6a0*/  SYNCS.PHASECHK.TRANS64.TRYWAIT P0, [R3+URZ+0x300], R0 ;  /* 0x00030000030075a7 */ /* 0x0044e400080011ff */
[----:B---3--:R-:W-:Y:S05]  /*a6b0*/  @!P0 NANOSLEEP.SYNCS 0x989680 ;  /* 0x009896800000895d */ /* 0x008fea0003900000 */
[----:B------:R-:W3:Y:S02]  /*a6c0*/  @!P0 SYNCS.PHASECHK.TRANS64 P0, [R3+URZ+0x300], R0 ;  /* 0x00030000030085a7 */ /* 0x000ee400080010ff */
[----:B---3--:R-:W-:Y:S05]  /*a6d0*/  @!P0 BRA `(.L_x_117) ;  /* 0xfffffffc00f08947 */ /* 0x008fea000383ffff */
[----:B------:R-:W-:Y:S05]  /*a6e0*/  BRA `(.L_x_264) ;  /* 0xffffffb400087947 */ /* 0x000fea000383ffff */
.L_x_120:
[----:B--2---:R-:W-:Y:S07]  /*a6f0*/  MOV R0, UR6 ;  /* 0x0000000600007c02 */ /* 0x004fee0008000f00 */
.L_x_265:
[----:B--2---:R2:W3:Y:S02]  /*a700*/  SYNCS.PHASECHK.TRANS64.TRYWAIT P1, [R0+URZ+0x2f8], R2 ;  /* 0x0002f802000075a7 */ /* 0x0044e400080211ff */
[----:B---3--:R-:W-:Y:S05]  /*a710*/  @!P1 NANOSLEEP.SYNCS 0x989680 ;  /* 0x009896800000995d */ /* 0x008fea0003900000 */
[----:B------:R-:W3:Y:S02]  /*a720*/  @!P1 SYNCS.PHASECHK.TRANS64 P1, [R0+URZ+0x2f8], R2 ;  /* 0x0002f802000095a7 */ /* 0x000ee400080210ff */
[----:B---3--:R-:W-:Y:S05]  /*a730*/  @!P1 BRA `(.L_x_265) ;  /* 0xfffffffc00f09947 */ /* 0x008fea000383ffff */
[----:B------:R-:W-:Y:S05]  /*a740*/  BRA `(.L_x_119) ;  /* 0xffffffb800787947 */ /* 0x000fea000383ffff */
.L_x_123:
[----:B------:R-:W-:Y:S07]  /*a750*/  MOV R2, UR7 ;  /* 0x0000000700027c02 */ /* 0x000fee0008000f00 */
.L_x_266:
[----:B--2---:R2:W3:Y:S02]  /*a760*/  SYNCS.PHASECHK.TRANS64.TRYWAIT P2, [R2+URZ+0x2e0], R0 ;  /* 0x0002e000020075a7 */ /* 0x0044e400080411ff */
[----:B---3--:R-:W-:Y:S05]  /*a770*/  @!P2 NANOSLEEP.SYNCS 0x989680 ;  /* 0x009896800000a95d */ /* 0x008fea0003900000 */
[----:B------:R-:W3:Y:S02]  /*a780*/  @!P2 SYNCS.PHASECHK.TRANS64 P2, [R2+URZ+0x2e0], R0 ;  /* 0x0002e0000200a5a7 */ /* 0x000ee400080410ff */
[----:B---3--:R-:W-:Y:S05]  /*a790*/  @!P2 BRA `(.L_x_266) ;  /* 0xfffffffc00f0a947 */ /* 0x008fea000383ffff */
[----:B------:R-:W-:Y:S05]  /*a7a0*/  BRA `(.L_x_267) ;  /* 0xffffffb800d47947 */ /* 0x000fea000383ffff */
.L_x_125:
[----:B------:R-:W-:-:S07]  /*a7b0*/  MOV R0, UR4 ;  /* 0x0000000400007c02 */ /* 0x000fce0008000f00 */
.L_x_268:
[----:B---3--:R3:W4:Y:S02]  /*a7c0*/  SYNCS.PHASECHK.TRANS64.TRYWAIT P0, [R0+URZ], R2 ;  /* 0x00000002000075a7 */ /* 0x00872400080011ff */
[----:B----4-:R-:W-:Y:S05]  /*a7d0*/  @!P0 NANOSLEEP.SYNCS 0x989680 ;  /* 0x009896800000895d */ /* 0x010fea0003900000 */
[----:B------:R-:W4:Y:S02]  /*a7e0*/  @!P0 SYNCS.PHASECHK.TRANS64 P0, [R0+URZ], R2 ;  /* 0x00000002000085a7 */ /* 0x000f2400080010ff */
[----:B----4-:R-:W-:Y:S05]  /*a7f0*/  @!P0 BRA `(.L_x_268) ;  /* 0xfffffffc00f08947 */ /* 0x010fea000383ffff */
[----:B------:R-:W-:Y:S05]  /*a800*/  BRA `(.L_x_269) ;  /* 0xffffffbc00c47947 */ /* 0x000fea000383ffff */
.L_x_127:
[----:B--2---:R2:W3:Y:S02]  /*a810*/  SYNCS.PHASECHK.TRANS64.TRYWAIT P0, [R8+URZ+0x300], R0 ;  /* 0x00030000080075a7 */ /* 0x0044e400080011ff */
[----:B---3--:R-:W-:Y:S05]  /*a820*/  @!P0 NANOSLEEP.SYNCS 0x989680 ;  /* 0x009896800000895d */ /* 0x008fea0003900000 */
[----:B------:R-:W3:Y:S02]  /*a830*/  @!P0 SYNCS.PHASECHK.TRANS64 P0, [R8+URZ+0x300], R0 ;  /* 0x00030000080085a7 */ /* 0x000ee400080010ff */
[----:B---3--:R-:W-:Y:S05]  /*a840*/  @!P0 BRA `(.L_x_127) ;  /* 0xfffffffc00f08947 */ /* 0x008fea000383ffff */
[----:B------:R-:W-:Y:S05]  /*a850*/  BRA `(.L_x_270) ;  /* 0xffffffc0009c7947 */ /* 0x000fea000383ffff */
.L_x_137:
[----:B-1----:R1:W2:Y:S02]  /*a860*/  SYNCS.PHASECHK.TRANS64.TRYWAIT P0, [R0+URZ+0x2d0], R3 ;  /* 0x0002d003000075a7 */ /* 0x0022a400080011ff */
[----:B--2---:R-:W-:Y:S05]  /*a870*/  @!P0 NANOSLEEP.SYNCS 0x989680 ;  /* 0x009896800000895d */ /* 0x004fea0003900000 */
[----:B------:R-:W2:Y:S02]  /*a880*/  @!P0 SYNCS.PHASECHK.TRANS64 P0, [R0+URZ+0x2d0], R3 ;  /* 0x0002d003000085a7 */ /* 0x000ea400080010ff */
[----:B--2---:R-:W-:Y:S05]  /*a890*/  @!P0 BRA `(.L_x_137) ;  /* 0xfffffffc00f08947 */ /* 0x004fea000383ffff */
[----:B------:R-:W-:Y:S05]  /*a8a0*/  BRA `(.L_x_136) ;  /* 0xffffffcc00d07947 */ /* 0x000fea000383ffff */
.L_x_139:
[----:B-1----:R1:W3:Y:S02]  /*a8b0*/  SYNCS.PHASECHK.TRANS64.TRYWAIT P1, [R17+URZ+0x320], R4 ;  /* 0x00032004110075a7 */ /* 0x0022e400080211ff */
[----:B---3--:R-:W-:Y:S05]  /*a8c0*/  @!P1 NANOSLEEP.SYNCS 0x989680 ;  /* 0x009896800000995d */ /* 0x008fea0003900000 */
[----:B------:R-:W3:Y:S02]  /*a8d0*/  @!P1 SYNCS.PHASECHK.TRANS64 P1, [R17+URZ+0x320], R4 ;  /* 0x00032004110095a7 */ /* 0x000ee400080210ff */
[----:B---3--:R-:W-:Y:S05]  /*a8e0*/  @!P1 BRA `(.L_x_139) ;  /* 0xfffffffc00f09947 */ /* 0x008fea000383ffff */
[----:B------:R-:W-:Y:S05]  /*a8f0*/  BRA `(.L_x_138) ;  /* 0xffffffd000407947 */ /* 0x000fea000383ffff */
        .weak           $__internal_0_$__cuda_sm10x_tcgen05_guardrail_trap_col_being_dealloced_not_returned_by_alloc
        .type           $__internal_0_$__cuda_sm10x_tcgen05_guardrail_trap_col_being_dealloced_not_returned_by_alloc,@function
        .size           $__internal_0_$__cuda_sm10x_tcgen05_guardrail_trap_col_being_dealloced_not_returned_by_alloc,($__internal_1_$__cuda_sm10x_tcgen05_guardrail_trap_phase_invalid_during_alloc - $__internal_0_$__cuda_sm10x_tcgen05_guardrail_trap_col_being_dealloced_not_returned_by_alloc)
$__internal_0_$__cuda_sm10x_tcgen05_guardrail_trap_col_being_dealloced_not_returned_by_alloc:
[----:B------:R-:W-:Y:S05]  /*a900*/  BPT.TRAP 0x1 ;  /* 0x000000040000795c */ /* 0x000fea0000300000 */
[----:B------:R-:W-:-:S04]  /*a910*/  HFMA2 R3, -RZ, RZ, 0, 0 ;  /* 0x00000000ff037431 */ /* 0x000fc800000001ff */
[----:B------:R-:W-:Y:S05]  /*a920*/  RET.REL.NODEC R2 `(_ZN7cutlass13device_kernelINS_4gemm6kernel13GemmUniversalIN4cute5tupleIJiiiiEEENS1_10collective13CollectiveMmaINS1_35MainloopSm100TmaUmmaWarpSpecializedILi45ELi2ELi4ENS5_IJNS4_1CILi2EEENSA_ILi1EEESC_EEEEENS5_IJNSA_ILi64EEENSA_ILi80EEENSA_ILi16EEEEEENS_10bfloat16_tENS5_IJlSC_lEEESJ_SK_NS4_8TiledMMAINS4_8MMA_AtomIJNS4_20SM100_MMA_F16BF16_SSISJ_SJ_fLi64ELi80ELNS4_4UMMA5MajorE0ELSP_0ELNSO_7ScaleInE0ELSQ_0EEEEEENS4_6LayoutINS5_IJSC_SC_SC_EEENS5_IJNSA_ILi0EEESV_SV_EEEEENS5_IJNS4_10UnderscoreESY_SY_EEEEENS4_13SM90_TMA_LOADENS4_14ComposedLayoutINS4_7SwizzleILi1ELi4ELi3EEENS4_18smem_ptr_flag_bitsILi16EEENST_INS5_IJNSA_ILi8EEESH_EEENS5_IJSH_SC_EEEEEEEvNS4_8identityENS4_23SM90_TMA_LOAD_MULTICASTES1B_vS1C_EENS_8epilogue10collective18CollectiveEpilogueINS1F_23Sm100TmaWarpSpecializedILi2ELi1ELi40ELb1ELb0EEEJSI_NS5_IJNST_ISF_SC_EENST_ISG_SC_EEEEESJ_SK_SJ_SK_NS1F_6fusion15FusionCallbacksIS1J_NS1N_17LinearCombinationISJ_fSJ_fLNS_15FloatRoundStyleE2EEESI_S1M_JEEENS4_5SM1004TMEM4LOAD26SM100_TMEM_LOAD_16dp256b2xES11_S1B_NS4_17SM75_U32x4_LDSM_NENS4_14SM90_TMA_STOREES1B_NS4_17SM90_U32x4_STSM_NENS4_39AutoVectorizingCopyWithAssumedAlignmentILi128EEEEEEvvEEEEvNT_6ParamsE) ;  /* 0xffffff5402b47950 */ /* 0x000fea0003c3ffff */
        .weak           $__internal_1_$__cuda_sm10x_tcgen05_guardrail_trap_phase_invalid_during_alloc
        .type           $__internal_1_$__cuda_sm10x_tcgen05_guardrail_trap_phase_invalid_during_alloc,@function
        .size           $__internal_1_$__cuda_sm10x_tcgen05_guardrail_trap_phase_invalid_during_alloc,($__internal_2_$__cuda_sm10x_tcgen05_guardrail_trap_unallocated_columns_being_dealloced - $__internal_1_$__cuda_sm10x_tcgen05_guardrail_trap_phase_invalid_during_alloc)
$__internal_1_$__cuda_sm10x_tcgen05_guardrail_trap_phase_invalid_during_alloc:
[----:B------:R-:W-:Y:S05]  /*a930*/  BPT.TRAP 0x1 ;  /* 0x000000040000795c */ /* 0x000fea0000300000 */
[----:B------:R-:W-:-:S04]  /*a940*/  MOV R5, 0x0 ;  /* 0x0000000000057802 */ /* 0x000fc80000000f00 */
[----:B------:R-:W-:Y:S05]  /*a950*/  RET.REL.NODEC R4 `(_ZN7cutlass13device_kernelINS_4gemm6kernel13GemmUniversalIN4cute5tupleIJiiiiEEENS1_10collective13CollectiveMmaINS1_35MainloopSm100TmaUmmaWarpSpecializedILi45ELi2ELi4ENS5_IJNS4_1CILi2EEENSA_ILi1EEESC_EEEEENS5_IJNSA_ILi64EEENSA_ILi80EEENSA_ILi16EEEEEENS_10bfloat16_tENS5_IJlSC_lEEESJ_SK_NS4_8TiledMMAINS4_8MMA_AtomIJNS4_20SM100_MMA_F16BF16_SSISJ_SJ_fLi64ELi80ELNS4_4UMMA5MajorE0ELSP_0ELNSO_7ScaleInE0ELSQ_0EEEEEENS4_6LayoutINS5_IJSC_SC_SC_EEENS5_IJNSA_ILi0EEESV_SV_EEEEENS5_IJNS4_10UnderscoreESY_SY_EEEEENS4_13SM90_TMA_LOADENS4_14ComposedLayoutINS4_7SwizzleILi1ELi4ELi3EEENS4_18smem_ptr_flag_bitsILi16EEENST_INS5_IJNSA_ILi8EEESH_EEENS5_IJSH_SC_EEEEEEEvNS4_8identityENS4_23SM90_TMA_LOAD_MULTICASTES1B_vS1C_EENS_8epilogue10collective18CollectiveEpilogueINS1F_23Sm100TmaWarpSpecializedILi2ELi1ELi40ELb1ELb0EEEJSI_NS5_IJNST_ISF_SC_EENST_ISG_SC_EEEEESJ_SK_SJ_SK_NS1F_6fusion15FusionCallbacksIS1J_NS1N_17LinearCombinationISJ_fSJ_fLNS_15FloatRoundStyleE2EEESI_S1M_JEEENS4_5SM1004TMEM4LOAD26SM100_TMEM_LOAD_16dp256b2xES11_S1B_NS4_17SM75_U32x4_LDSM_NENS4_14SM90_TMA_STOREES1B_NS4_17SM90_U32x4_STSM_NENS4_39AutoVectorizingCopyWithAssumedAlignmentILi128EEEEEEvvEEEEvNT_6ParamsE) ;  /* 0xffffff5404a87950 */ /* 0x000fea0003c3ffff */
        .weak           $__internal_2_$__cuda_sm10x_tcgen05_guardrail_trap_unallocated_columns_being_dealloced
        .type           $__internal_2_$__cuda_sm10x_tcgen05_guardrail_trap_unallocated_columns_being_dealloced,@function
        .size           $__internal_2_$__cuda_sm10x_tcgen05_guardrail_trap_unallocated_columns_being_dealloced,(.L_x_272 - $__internal_2_$__cuda_sm10x_tcgen05_guardrail_trap_unallocated_columns_being_dealloced)
$__internal_2_$__cuda_sm10x_tcgen05_guardrail_trap_unallocated_columns_being_dealloced:
[----:B------:R-:W-:Y:S05]  /*a960*/  BPT.TRAP 0x1 ;  /* 0x000000040000795c */ /* 0x000fea0000300000 */
[----:B------:R-:W-:-:S04]  /*a970*/  HFMA2 R3, -RZ, RZ, 0, 0 ;  /* 0x00000000ff037431 */ /* 0x000fc800000001ff */
[----:B------:R-:W-:Y:S05]  /*a980*/  RET.REL.NODEC R2 `(_ZN7cutlass13device_kernelINS_4gemm6kernel13GemmUniversalIN4cute5tupleIJiiiiEEENS1_10collective13CollectiveMmaINS1_35MainloopSm100TmaUmmaWarpSpecializedILi45ELi2ELi4ENS5_IJNS4_1CILi2EEENSA_ILi1EEESC_EEEEENS5_IJNSA_ILi64EEENSA_ILi80EEENSA_ILi16EEEEEENS_10bfloat16_tENS5_IJlSC_lEEESJ_SK_NS4_8TiledMMAINS4_8MMA_AtomIJNS4_20SM100_MMA_F16BF16_SSISJ_SJ_fLi64ELi80ELNS4_4UMMA5MajorE0ELSP_0ELNSO_7ScaleInE0ELSQ_0EEEEEENS4_6LayoutINS5_IJSC_SC_SC_EEENS5_IJNSA_ILi0EEESV_SV_EEEEENS5_IJNS4_10UnderscoreESY_SY_EEEEENS4_13SM90_TMA_LOADENS4_14ComposedLayoutINS4_7SwizzleILi1ELi4ELi3EEENS4_18smem_ptr_flag_bitsILi16EEENST_INS5_IJNSA_ILi8EEESH_EEENS5_IJSH_SC_EEEEEEEvNS4_8identityENS4_23SM90_TMA_LOAD_MULTICASTES1B_vS1C_EENS_8epilogue10collective18CollectiveEpilogueINS1F_23Sm100TmaWarpSpecializedILi2ELi1ELi40ELb1ELb0EEEJSI_NS5_IJNST_ISF_SC_EENST_ISG_SC_EEEEESJ_SK_SJ_SK_NS1F_6fusion15FusionCallbacksIS1J_NS1N_17LinearCombinationISJ_fSJ_fLNS_15FloatRoundStyleE2EEESI_S1M_JEEENS4_5SM1004TMEM4LOAD26SM100_TMEM_LOAD_16dp256b2xES11_S1B_NS4_17SM75_U32x4_LDSM_NENS4_14SM90_TMA_STOREES1B_NS4_17SM90_U32x4_STSM_NENS4_39AutoVectorizingCopyWithAssumedAlignmentILi128EEEEEEvvEEEEvNT_6ParamsE) ;  /* 0xffffff54029c7950 */ /* 0x000fea0003c3ffff */
.L_x_271:
[----:B------:R-:W-:-:S00]  /*a990*/  BRA `(.L_x_271) ;  /* 0xfffffffc00fc7947 */ /* 0x000fc0000383ffff */
[----:B------:R-:W-:-:S00]  /*a9a0*/  NOP ;  /* 0x0000000000007918 */ /* 0x000fc00000000000 */
        /* <DEDUP_REMOVED lines=13> */
.L_x_272:


//--------------------- .nv.global.init           --------------------------
	.section	.nv.global.init,"aw",@progbits
.nv.global.init:
	.type		$str$27,@object
	.size		$str$27,($str$28 - $str$27)
$str$27:
        /*0000*/ 	.byte	0x28, 0x61, 0x64, 0x64, 0x72, 0x65, 0x73, 0x73, 0x20, 0x26, 0x20, 0x6d, 0x61, 0x73, 0x6b, 0x29
        /*0010*/ 	.byte	0x20, 0x3d, 0x3d, 0x20, 0x30, 0x00
	.type		$str$28,@object
	.size		$str$28,($str$26 - $str$28)
$str$28:
        /*0016*/ 	.byte	0x2f, 0x74, 0x6d, 0x70, 0x2f, 0x63, 0x75, 0x74, 0x6c, 0x61, 0x73, 0x73, 0x5f, 0x73, 0x77, 0x65
        /*0026*/ 	.byte	0x65, 0x70, 0x5f, 0x73, 0x72, 0x63, 0x2f, 0x69, 0x6e, 0x63, 0x6c, 0x75, 0x64, 0x65, 0x2f, 0x63
        /*0036*/ 	.byte	0x75, 0x74, 0x65, 0x2f, 0x70, 0x6f, 0x69, 0x6e, 0x74, 0x65, 0x72, 0x5f, 0x66, 0x6c, 0x61, 0x67
        /*0046*/ 	.byte	0x67, 0x65, 0x64, 0x2e, 0x68, 0x70, 0x70, 0x00
	.type		$str$26,@object
	.size		$str$26,($str$25 - $str$26)
$str$26:
        /*004e*/ 	.byte	0x2f, 0x74, 0x6d, 0x70, 0x2f, 0x63, 0x75, 0x74, 0x6c, 0x61, 0x73, 0x73, 0x5f, 0x73, 0x77, 0x65
        /*005e*/ 	.byte	0x65, 0x70, 0x5f, 0x73, 0x72, 0x63, 0x2f, 0x69, 0x6e, 0x63, 0x6c, 0x75, 0x64, 0x65, 0x2f, 0x63
        /*006e*/ 	.byte	0x75, 0x74, 0x65, 0x2f, 0x61, 0x74, 0x6f, 0x6d, 0x2f, 0x63, 0x6f, 0x70, 0x79, 0x5f, 0x74, 0x72
        /*007e*/ 	.byte	0x61, 0x69, 0x74, 0x73, 0x5f, 0x73, 0x6d, 0x31, 0x30, 0x30, 0x2e, 0x68, 0x70, 0x70, 0x00
	.type		$str$25,@object
	.size		$str$25,(__unnamed_1 - $str$25)
$str$25:
        /*008d*/ 	.byte	0x28, 0x28, 0x75, 0x69, 0x6e, 0x74, 0x33, 0x32, 0x5f, 0x74, 0x28, 0x74, 0x68, 0x72, 0x65, 0x61
        /*009d*/ 	.byte	0x64, 0x49, 0x64, 0x78, 0x2e, 0x78, 0x29, 0x20, 0x2f, 0x20, 0x33, 0x32, 0x29, 0x20, 0x25, 0x20
        /*00ad*/ 	.byte	0x34, 0x29, 0x20, 0x3d, 0x3d, 0x20, 0x28, 0x28, 0x28, 0x74, 0x6d, 0x65, 0x6d, 0x5f, 0x61, 0x64
        /*00bd*/ 	.byte	0x64, 0x72, 0x20, 0x3e, 0x3e, 0x20, 0x31, 0x36, 0x29, 0x20, 0x2f, 0x20, 0x33, 0x32, 0x29, 0x20
        /*00cd*/ 	.byte	0x25, 0x20, 0x34, 0x29, 0x00
	.type		__unnamed_1,@object
	.size		__unnamed_1,(__unnamed_2 - __unnamed_1)
__unnamed_1:
        /*00d2*/ 	.byte	0x61, 0x75, 0x74, 0x6f, 0x20, 0x63, 0x75, 0x74, 0x65, 0x3a, 0x3a, 0x61, 0x73, 0x5f, 0x70, 0x6f
        /* <DEDUP_REMOVED lines=24> */
        /*0262*/ 	.byte	0x43, 0x3c, 0x35, 0x31, 0x32, 0x30, 0x3e, 0x3e, 0x3e, 0x3e, 0x5d, 0x00
	.type		__unnamed_2,@object
	.size		__unnamed_2,(.L_2 - __unnamed_2)
__unnamed_2:
        /* <DEDUP_REMOVED lines=42> */
        /*050e*/ 	.byte	0x3e, 0x5d, 0x00
.L_2:


//--------------------- .nv.shared._ZN7cutlass13device_kernelINS_4gemm6kernel13GemmUniversalIN4cute5tupleIJiiiiEEENS1_10collective13CollectiveMmaINS1_35MainloopSm100TmaUmmaWarpSpecializedILi45ELi2ELi4ENS5_IJNS4_1CILi2EEENSA_ILi1EEESC_EEEEENS5_IJNSA_ILi64EEENSA_ILi80EEENSA_ILi16EEEEEENS_10bfloat16_tENS5_IJlSC_lEEESJ_SK_NS4_8TiledMMAINS4_8MMA_AtomIJNS4_20SM100_MMA_F16BF16_SSISJ_SJ_fLi64ELi80ELNS4_4UMMA5MajorE0ELSP_0ELNSO_7ScaleInE0ELSQ_0EEEEEENS4_6LayoutINS5_IJSC_SC_SC_EEENS5_IJNSA_ILi0EEESV_SV_EEEEENS5_IJNS4_10UnderscoreESY_SY_EEEEENS4_13SM90_TMA_LOADENS4_14ComposedLayoutINS4_7SwizzleILi1ELi4ELi3EEENS4_18smem_ptr_flag_bitsILi16EEENST_INS5_IJNSA_ILi8EEESH_EEENS5_IJSH_SC_EEEEEEEvNS4_8identityENS4_23SM90_TMA_LOAD_MULTICASTES1B_vS1C_EENS_8epilogue10collective18CollectiveEpilogueINS1F_23Sm100TmaWarpSpecializedILi2ELi1ELi40ELb1ELb0EEEJSI_NS5_IJNST_ISF_SC_EENST_ISG_SC_EEEEESJ_SK_SJ_SK_NS1F_6fusion15FusionCallbacksIS1J_NS1N_17LinearCombinationISJ_fSJ_fLNS_15FloatRoundStyleE2EEESI_S1M_JEEENS4_5SM1004TMEM4LOAD26SM100_TMEM_LOAD_16dp256b2xES11_S1B_NS4_17SM75_U32x4_LDSM_NENS4_14SM90_TMA_STOREES1B_NS4_17SM90_U32x4_STSM_NENS4_39AutoVectorizingCopyWithAssumedAlignmentILi128EEEEEEvvEEEEvNT_6ParamsE --------------------------
	.section	.nv.shared._ZN7cutlass13device_kernelINS_4gemm6kernel13GemmUniversalIN4cute5tupleIJiiiiEEENS1_10collective13CollectiveMmaINS1_35MainloopSm100TmaUmmaWarpSpecializedILi45ELi2ELi4ENS5_IJNS4_1CILi2EEENSA_ILi1EEESC_EEEEENS5_IJNSA_ILi64EEENSA_ILi80EEENSA_ILi16EEEEEENS_10bfloat16_tENS5_IJlSC_lEEESJ_SK_NS4_8TiledMMAINS4_8MMA_AtomIJNS4_20SM100_MMA_F16BF16_SSISJ_SJ_fLi64ELi80ELNS4_4UMMA5MajorE0ELSP_0ELNSO_7ScaleInE0ELSQ_0EEEEEENS4_6LayoutINS5_IJSC_SC_SC_EEENS5_IJNSA_ILi0EEESV_SV_EEEEENS5_IJNS4_10UnderscoreESY_SY_EEEEENS4_13SM90_TMA_LOADENS4_14ComposedLayoutINS4_7SwizzleILi1ELi4ELi3EEENS4_18smem_ptr_flag_bitsILi16EEENST_INS5_IJNSA_ILi8EEESH_EEENS5_IJSH_SC_EEEEEEEvNS4_8identityENS4_23SM90_TMA_LOAD_MULTICASTES1B_vS1C_EENS_8epilogue10collective18CollectiveEpilogueINS1F_23Sm100TmaWarpSpecializedILi2ELi1ELi40ELb1ELb0EEEJSI_NS5_IJNST_ISF_SC_EENST_ISG_SC_EEEEESJ_SK_SJ_SK_NS1F_6fusion15FusionCallbacksIS1J_NS1N_17LinearCombinationISJ_fSJ_fLNS_15FloatRoundStyleE2EEESI_S1M_JEEENS4_5SM1004TMEM4LOAD26SM100_TMEM_LOAD_16dp256b2xES11_S1B_NS4_17SM75_U32x4_LDSM_NENS4_14SM90_TMA_STOREES1B_NS4_17SM90_U32x4_STSM_NENS4_39AutoVectorizingCopyWithAssumedAlignmentILi128EEEEEEvvEEEEvNT_6ParamsE,"aw",@nobits
	.sectionflags	@""
	.align	16
	.zero		1024


//--------------------- .nv.shared.reserved.0     --------------------------
	.section	.nv.shared.reserved.0,"aw",@nobits
	.weak		__nv_reservedSMEM_offset_0_alias
	.size		__nv_reservedSMEM_offset_0_alias, 0, 64
	.other		__nv_reservedSMEM_offset_0_alias,@"STO_CUDA_RESERVED_SHARED STV_DEFAULT"
__nv_reservedSMEM_offset_0_alias:
	.zero		0
.nv.shared.reserved.0:
	.zero		64
	.weak		__nv_reservedSMEM_tcgen05_partition
	.type		__nv_reservedSMEM_tcgen05_partition,@object
	.size		__nv_reservedSMEM_tcgen05_partition,(.L_0 - __nv_reservedSMEM_tcgen05_partition)
__nv_reservedSMEM_tcgen05_partition:
	.zero		32
.L_0:


//--------------------- .nv.global                --------------------------
	.section	.nv.global,"aw",@nobits
.nv.global:
	.type		_ZN40_INTERNAL_047540d5_4_k_cu_331d5e1d_138694cute1_E,@object
	.size		_ZN40_INTERNAL_047540d5_4_k_cu_331d5e1d_138694cute1_E,(_ZN40_INTERNAL_047540d5_4_k_cu_331d5e1d_138694cuda3std3__45__cpo6cbeginE - _ZN40_INTERNAL_047540d5_4_k_cu_331d5e1d_138694cute1_E)
_ZN40_INTERNAL_047540d5_4_k_cu_331d5e1d_138694cute1_E:
	.zero		1
	.type		_ZN40_INTERNAL_047540d5_4_k_cu_331d5e1d_138694cuda3std3__45__cpo6cbeginE,@object
	.size		_ZN40_INTERNAL_047540d5_4_k_cu_331d5e1d_138694cuda3std3__45__cpo6cbeginE,(_ZN40_INTERNAL_047540d5_4_k_cu_331d5e1d_138694cuda3std3__48in_placeE - _ZN40_INTERNAL_047540d5_4_k_cu_331d5e1d_138694cuda3std3__45__cpo6cbeginE)
_ZN40_INTERNAL_047540d5_4_k_cu_331d5e1d_138694cuda3std3__45__cpo6cbeginE:
	.zero		1
	.type		_ZN40_INTERNAL_047540d5_4_k_cu_331d5e1d_138694cuda3std3__48in_placeE,@object
	.size		_ZN40_INTERNAL_047540d5_4_k_cu_331d5e1d_138694cuda3std3__48in_placeE,(_ZN40_INTERNAL_047540d5_4_k_cu_331d5e1d_138694cuda3std6ranges3__45__cpo9iter_moveE - _ZN40_INTERNAL_047540d5_4_k_cu_331d5e1d_138694cuda3std3__48in_placeE)
_ZN40_INTERNAL_047540d5_4_k_cu_331d5e1d_138694cuda3std3__48in_placeE:
	.zero		1
	.type		_ZN40_INTERNAL_047540d5_4_k_cu_331d5e1d_138694cuda3std6ranges3__45__cpo9iter_moveE,@object
	.size		_ZN40_INTERNAL_047540d5_4_k_cu_331d5e1d_138694cuda3std6ranges3__45__cpo9iter_moveE,(_ZN40_INTERNAL_047540d5_4_k_cu_331d5e1d_138694cuda3std3__45__cpo5beginE - _ZN40_INTERNAL_047540d5_4_k_cu_331d5e1d_138694cuda3std6ranges3__45__cpo9iter_moveE)
_ZN40_INTERNAL_047540d5_4_k_cu_331d5e1d_138694cuda3std6ranges3__45__cpo9iter_moveE:
	.zero		1
	.type		_ZN40_INTERNAL_047540d5_4_k_cu_331d5e1d_138694cuda3std3__45__cpo5beginE,@object
	.size		_ZN40_INTERNAL_047540d5_4_k_cu_331d5e1d_138694cuda3std3__45__cpo5beginE,(_ZN40_INTERNAL_047540d5_4_k_cu_331d5e1d_138694cuda3std3__442_GLOBAL__N__047540d5_4_k_cu_331d5e1d_138696ignoreE - _ZN40_INTERNAL_047540d5_4_k_cu_331d5e1d_138694cuda3std3__45__cpo5beginE)
_ZN40_INTERNAL_047540d5_4_k_cu_331d5e1d_138694cuda3std3__45__cpo5beginE:
	.zero		1
	.type		_ZN40_INTERNAL_047540d5_4_k_cu_331d5e1d_138694cuda3std3__442_GLOBAL__N__047540d5_4_k_cu_331d5e1d_138696ignoreE,@object
	.size		_ZN40_INTERNAL_047540d5_4_k_cu_331d5e1d_138694cuda3std3__442_GLOBAL__N__047540d5_4_k_cu_331d5e1d_138696ignoreE,(_ZN40_INTERNAL_047540d5_4_k_cu_331d5e1d_138694cute7productE - _ZN40_INTERNAL_047540d5_4_k_cu_331d5e1d_138694cuda3std3__442_GLOBAL__N__047540d5_4_k_cu_331d5e1d_138696ignoreE)
_ZN40_INTERNAL_047540d5_4_k_cu_331d5e1d_138694cuda3std3__442_GLOBAL__N__047540d5_4_k_cu_331d5e1d_138696ignoreE:
	.zero		1
	.type		_ZN40_INTERNAL_047540d5_4_k_cu_331d5e1d_138694cute7productE,@object
	.size		_ZN40_INTERNAL_047540d5_4_k_cu_331d5e1d_138694cute7productE,(_ZN40_INTERNAL_047540d5_4_k_cu_331d5e1d_138694cuda3std3__45__cpo3endE - _ZN40_INTERNAL_047540d5_4_k_cu_331d5e1d_138694cute7productE)
_ZN40_INTERNAL_047540d5_4_k_cu_331d5e1d_138694cute7productE:
	.zero		1
	.type		_ZN40_INTERNAL_047540d5_4_k_cu_331d5e1d_138694cuda3std3__45__cpo3endE,@object
	.size		_ZN40_INTERNAL_047540d5_4_k_cu_331d5e1d_138694cuda3std3__45__cpo3endE,(_ZN40_INTERNAL_047540d5_4_k_cu_331d5e1d_138694cuda3std3__419piecewise_constructE - _ZN40_INTERNAL_047540d5_4_k_cu_331d5e1d_138694cuda3std3__45__cpo3endE)
_ZN40_INTERNAL_047540d5_4_k_cu_331d5e1d_138694cuda3std3__45__cpo3endE:
	.zero		1
	.type		_ZN40_INTERNAL_047540d5_4_k_cu_331d5e1d_138694cuda3std3__419piecewise_constructE,@object
	.size		_ZN40_INTERNAL_047540d5_4_k_cu_331d5e1d_138694cuda3std3__419piecewise_constructE,(_ZN40_INTERNAL_047540d5_4_k_cu_331d5e1d_138694cuda3std3__45__cpo4cendE - _ZN40_INTERNAL_047540d5_4_k_cu_331d5e1d_138694cuda3std3__419piecewise_constructE)
_ZN40_INTERNAL_047540d5_4_k_cu_331d5e1d_138694cuda3std3__419piecewise_constructE:
	.zero		1
	.type		_ZN40_INTERNAL_047540d5_4_k_cu_331d5e1d_138694cuda3std3__45__cpo4cendE,@object
	.size		_ZN40_INTERNAL_047540d5_4_k_cu_331d5e1d_138694cuda3std3__45__cpo4cendE,(_ZN40_INTERNAL_047540d5_4_k_cu_331d5e1d_138694cuda3std6ranges3__45__cpo4swapE - _ZN40_INTERNAL_047540d5_4_k_cu_331d5e1d_138694cuda3std3__45__cpo4cendE)
_ZN40_INTERNAL_047540d5_4_k_cu_331d5e1d_138694cuda3std3__45__cpo4cendE:
	.zero		1
	.type		_ZN40_INTERNAL_047540d5_4_k_cu_331d5e1d_138694cuda3std6ranges3__45__cpo4swapE,@object
	.size		_ZN40_INTERNAL_047540d5_4_k_cu_331d5e1d_138694cuda3std6ranges3__45__cpo4swapE,(.L_10 - _ZN40_INTERNAL_047540d5_4_k_cu_331d5e1d_138694cuda3std6ranges3__45__cpo4swapE)
_ZN40_INTERNAL_047540d5_4_k_cu_331d5e1d_138694cuda3std6ranges3__45__cpo4swapE:
	.zero		1
.L_10:


//--------------------- .nv.constant0._ZN7cutlass13device_kernelINS_4gemm6kernel13GemmUniversalIN4cute5tupleIJiiiiEEENS1_10collective13CollectiveMmaINS1_35MainloopSm100TmaUmmaWarpSpecializedILi45ELi2ELi4ENS5_IJNS4_1CILi2EEENSA_ILi1EEESC_EEEEENS5_IJNSA_ILi64EEENSA_ILi80EEENSA_ILi16EEEEEENS_10bfloat16_tENS5_IJlSC_lEEESJ_SK_NS4_8TiledMMAINS4_8MMA_AtomIJNS4_20SM100_MMA_F16BF16_SSISJ_SJ_fLi64ELi80ELNS4_4UMMA5MajorE0ELSP_0ELNSO_7ScaleInE0ELSQ_0EEEEEENS4_6LayoutINS5_IJSC_SC_SC_EEENS5_IJNSA_ILi0EEESV_SV_EEEEENS5_IJNS4_10UnderscoreESY_SY_EEEEENS4_13SM90_TMA_LOADENS4_14ComposedLayoutINS4_7SwizzleILi1ELi4ELi3EEENS4_18smem_ptr_flag_bitsILi16EEENST_INS5_IJNSA_ILi8EEESH_EEENS5_IJSH_SC_EEEEEEEvNS4_8identityENS4_23SM90_TMA_LOAD_MULTICASTES1B_vS1C_EENS_8epilogue10collective18CollectiveEpilogueINS1F_23Sm100TmaWarpSpecializedILi2ELi1ELi40ELb1ELb0EEEJSI_NS5_IJNST_ISF_SC_EENST_ISG_SC_EEEEESJ_SK_SJ_SK_NS1F_6fusion15FusionCallbacksIS1J_NS1N_17LinearCombinationISJ_fSJ_fLNS_15FloatRoundStyleE2EEESI_S1M_JEEENS4_5SM1004TMEM4LOAD26SM100_TMEM_LOAD_16dp256b2xES11_S1B_NS4_17SM75_U32x4_LDSM_NENS4_14SM90_TMA_STOREES1B_NS4_17SM90_U32x4_STSM_NENS4_39AutoVectorizingCopyWithAssumedAlignmentILi128EEEEEEvvEEEEvNT_6ParamsE --------------------------
	.section	.nv.constant0._ZN7cutlass13device_kernelINS_4gemm6kernel13GemmUniversalIN4cute5tupleIJiiiiEEENS1_10collective13CollectiveMmaINS1_35MainloopSm100TmaUmmaWarpSpecializedILi45ELi2ELi4ENS5_IJNS4_1CILi2EEENSA_ILi1EEESC_EEEEENS5_IJNSA_ILi64EEENSA_ILi80EEENSA_ILi16EEEEEENS_10bfloat16_tENS5_IJlSC_lEEESJ_SK_NS4_8TiledMMAINS4_8MMA_AtomIJNS4_20SM100_MMA_F16BF16_SSISJ_SJ_fLi64ELi80ELNS4_4UMMA5MajorE0ELSP_0ELNSO_7ScaleInE0ELSQ_0EEEEEENS4_6LayoutINS5_IJSC_SC_SC_EEENS5_IJNSA_ILi0EEESV_SV_EEEEENS5_IJNS4_10UnderscoreESY_SY_EEEEENS4_13SM90_TMA_LOADENS4_14ComposedLayoutINS4_7SwizzleILi1ELi4ELi3EEENS4_18smem_ptr_flag_bitsILi16EEENST_INS5_IJNSA_ILi8EEESH_EEENS5_IJSH_SC_EEEEEEEvNS4_8identityENS4_23SM90_TMA_LOAD_MULTICASTES1B_vS1C_EENS_8epilogue10collective18CollectiveEpilogueINS1F_23Sm100TmaWarpSpecializedILi2ELi1ELi40ELb1ELb0EEEJSI_NS5_IJNST_ISF_SC_EENST_ISG_SC_EEEEESJ_SK_SJ_SK_NS1F_6fusion15FusionCallbacksIS1J_NS1N_17LinearCombinationISJ_fSJ_fLNS_15FloatRoundStyleE2EEESI_S1M_JEEENS4_5SM1004TMEM4LOAD26SM100_TMEM_LOAD_16dp256b2xES11_S1B_NS4_17SM75_U32x4_LDSM_NENS4_14SM90_TMA_STOREES1B_NS4_17SM90_U32x4_STSM_NENS4_39AutoVectorizingCopyWithAssumedAlignmentILi128EEEEEEvvEEEEvNT_6ParamsE,"a",@progbits
	.sectionflags	@""
	.align	4
.nv.constant0._ZN7cutlass13device_kernelINS_4gemm6kernel13GemmUniversalIN4cute5tupleIJiiiiEEENS1_10collective13CollectiveMmaINS1_35MainloopSm100TmaUmmaWarpSpecializedILi45ELi2ELi4ENS5_IJNS4_1CILi2EEENSA_ILi1EEESC_EEEEENS5_IJNSA_ILi64EEENSA_ILi80EEENSA_ILi16EEEEEENS_10bfloat16_tENS5_IJlSC_lEEESJ_SK_NS4_8TiledMMAINS4_8MMA_AtomIJNS4_20SM100_MMA_F16BF16_SSISJ_SJ_fLi64ELi80ELNS4_4UMMA5MajorE0ELSP_0ELNSO_7ScaleInE0ELSQ_0EEEEEENS4_6LayoutINS5_IJSC_SC_SC_EEENS5_IJNSA_ILi0EEESV_SV_EEEEENS5_IJNS4_10UnderscoreESY_SY_EEEEENS4_13SM90_TMA_LOADENS4_14ComposedLayoutINS4_7SwizzleILi1ELi4ELi3EEENS4_18smem_ptr_flag_bitsILi16EEENST_INS5_IJNSA_ILi8EEESH_EEENS5_IJSH_SC_EEEEEEEvNS4_8identityENS4_23SM90_TMA_LOAD_MULTICASTES1B_vS1C_EENS_8epilogue10collective18CollectiveEpilogueINS1F_23Sm100TmaWarpSpecializedILi2ELi1ELi40ELb1ELb0EEEJSI_NS5_IJNST_ISF_SC_EENST_ISG_SC_EEEEESJ_SK_SJ_SK_NS1F_6fusion15FusionCallbacksIS1J_NS1N_17LinearCombinationISJ_fSJ_fLNS_15FloatRoundStyleE2EEESI_S1M_JEEENS4_5SM1004TMEM4LOAD26SM100_TMEM_LOAD_16dp256b2xES11_S1B_NS4_17SM75_U32x4_LDSM_NENS4_14SM90_TMA_STOREES1B_NS4_17SM90_U32x4_STSM_NENS4_39AutoVectorizingCopyWithAssumedAlignmentILi128EEEEEEvvEEEEvNT_6ParamsE:
	.zero		2944


//--------------------- SYMBOLS --------------------------

	.type		.nv.reservedSmem.offset0,@object
	.size		.nv.reservedSmem.offset0,0x4
	.type		.nv.reservedSmem.cap,@object
	.size		.nv.reservedSmem.cap,0x4
	.type		__assertfail,@function
